// auto-generated by cutlass_sweep.gemm — config: {"arch": "sm_90", "cluster_m": 2, "cluster_n": 1, "dtype": "int8", "dtype_b": "int8", "layout": "nt", "stages": 0, "tile_k": 256, "tile_m": 64, "tile_n": 64}
#include "cutlass/cutlass.h"
#include "cutlass/gemm/collective/collective_builder.hpp"
#include "cutlass/gemm/device/gemm_universal_adapter.h"
#include "cutlass/gemm/kernel/gemm_universal.hpp"
#include "cutlass/epilogue/collective/collective_builder.hpp"

using ElemA = int8_t;
using ElemB = int8_t;
using ElemCD = int8_t;
using Acc  = int32_t;
using TileShape    = cute::Shape<cute::_64, cute::_64, cute::_256>;
using ClusterShape = cute::Shape<cute::_2, cute::_1, cute::_1>;

using CollectiveEpilogue = typename cutlass::epilogue::collective::CollectiveBuilder<
    cutlass::arch::Sm90, cutlass::arch::OpClassTensorOp,
    TileShape, ClusterShape,
    cutlass::epilogue::collective::EpilogueTileAuto,
    Acc, Acc,
    ElemCD, cutlass::layout::RowMajor, 128 / cutlass::sizeof_bits<ElemCD>::value,
    ElemCD, cutlass::layout::RowMajor, 128 / cutlass::sizeof_bits<ElemCD>::value,
    cutlass::epilogue::collective::EpilogueScheduleAuto
  >::CollectiveOp;

using CollectiveMainloop = typename cutlass::gemm::collective::CollectiveBuilder<
    cutlass::arch::Sm90, cutlass::arch::OpClassTensorOp,
    ElemA, cutlass::layout::RowMajor, 128 / cutlass::sizeof_bits<ElemA>::value,
    ElemB, cutlass::layout::ColumnMajor, 128 / cutlass::sizeof_bits<ElemB>::value,
    Acc,
    TileShape, ClusterShape,
    cutlass::gemm::collective::StageCountAutoCarveout<static_cast<int>(sizeof(typename CollectiveEpilogue::SharedStorage))>,
    cutlass::gemm::collective::KernelScheduleAuto
  >::CollectiveOp;

using GemmKernel = cutlass::gemm::kernel::GemmUniversal<
    cute::Shape<int,int,int,int>,
    CollectiveMainloop,
    CollectiveEpilogue
>;
using Gemm = cutlass::gemm::device::GemmUniversalAdapter<GemmKernel>;

// Force the device kernel symbol into the cubin without needing a host main.
auto* _anchor = &cutlass::device_kernel<GemmKernel>;


// ===== COMPILED SASS (sm_90a) =====

	.target	sm_90a

	.elftype	@"ET_EXEC"


//--------------------- .note.nv.tkinfo           --------------------------
	.section	.note.nv.tkinfo,"",@"SHT_NOTE"
	.sectionflags	@"SHF_NOTE_NV_TKINFO"
	.tkinfo
        /*0018*/ 	.word	0x00000002
        /*0030*/ 	.string	""
        /*0030*/ 	.string	"ptxas"
        /*0030*/ 	.string	"Cuda compilation tools, release 13.0, V13.0.88"
        /*0030*/ 	.string	"Build cuda_13.0.r13.0/compiler.36424714_0"
        /*0030*/ 	.string	"-arch sm_90a -m 64 "



//--------------------- .note.nv.cuinfo           --------------------------
	.section	.note.nv.cuinfo,"",@"SHT_NOTE"
	.sectionflags	@"SHF_NOTE_NV_CUINFO"
        /*0018*/ 	.short	0x0002
        /*001a*/ 	.short	0x005a
        /*001c*/ 	.short	0x0082
	.zero		2


//--------------------- .nv.info                  --------------------------
	.section	.nv.info,"",@"SHT_CUDA_INFO"
	.align	4


	//----- nvinfo : EIATTR_REGCOUNT
	.align		4
        /*0000*/ 	.byte	0x04, 0x2f
        /*0002*/ 	.short	(.L_15 - .L_14)
	.align		4
.L_14:
        /*0004*/ 	.word	index@(_ZN7cutlass13device_kernelINS_4gemm6kernel13GemmUniversalIN4cute5tupleIJiiiiEEENS1_10collective13CollectiveMmaINS1_34MainloopSm90TmaGmmaWarpSpecializedILi7ENS5_IJNS4_1CILi2EEENSA_ILi1EEESC_EEENS1_32KernelTmaWarpSpecializedPingpongEEENS5_IJNSA_ILi64EEESG_NSA_ILi256EEEEEEaNS5_IJlSC_lEEEaSJ_NS4_8TiledMMAINS4_8MMA_AtomIJNS4_4SM904GMMA26MMA_64x64x32_S32S8S8_SS_TNEEEENS4_6LayoutINS5_IJSC_SC_SC_EEENS5_IJNSA_ILi0EEESS_SS_EEEEENS5_IJNS4_10UnderscoreESV_SV_EEEEENS4_13SM90_TMA_LOADENS4_14ComposedLayoutINS4_7SwizzleILi3ELi4ELi3EEENS4_18smem_ptr_flag_bitsILi8EEENSQ_INS5_IJNSA_ILi8EEENSA_ILi128EEEEEENS5_IJS15_SC_EEEEEEEvNS4_8identityENS4_23SM90_TMA_LOAD_MULTICASTES19_vS1A_EENS_8epilogue10collective6detail29Sm90TmaWarpSpecializedAdapterINS1E_15DefaultEpilogueIaSJ_SJ_NS1D_6thread17LinearCombinationIaLi1EiiLNS1I_9ScaleType4KindE0ELNS_15FloatRoundStyleE2EaEENS1_15EpilogueDefaultEEEEEvvEEEEvNT_6ParamsE)
        /*0008*/ 	.word	0x000000a8


	//----- nvinfo : EIATTR_FRAME_SIZE
	.align		4
.L_15:
        /*000c*/ 	.byte	0x04, 0x11
        /*000e*/ 	.short	(.L_17 - .L_16)
	.align		4
.L_16:
        /*0010*/ 	.word	index@(_ZN7cutlass13device_kernelINS_4gemm6kernel13GemmUniversalIN4cute5tupleIJiiiiEEENS1_10collective13CollectiveMmaINS1_34MainloopSm90TmaGmmaWarpSpecializedILi7ENS5_IJNS4_1CILi2EEENSA_ILi1EEESC_EEENS1_32KernelTmaWarpSpecializedPingpongEEENS5_IJNSA_ILi64EEESG_NSA_ILi256EEEEEEaNS5_IJlSC_lEEEaSJ_NS4_8TiledMMAINS4_8MMA_AtomIJNS4_4SM904GMMA26MMA_64x64x32_S32S8S8_SS_TNEEEENS4_6LayoutINS5_IJSC_SC_SC_EEENS5_IJNSA_ILi0EEESS_SS_EEEEENS5_IJNS4_10UnderscoreESV_SV_EEEEENS4_13SM90_TMA_LOADENS4_14ComposedLayoutINS4_7SwizzleILi3ELi4ELi3EEENS4_18smem_ptr_flag_bitsILi8EEENSQ_INS5_IJNSA_ILi8EEENSA_ILi128EEEEEENS5_IJS15_SC_EEEEEEEvNS4_8identityENS4_23SM90_TMA_LOAD_MULTICASTES19_vS1A_EENS_8epilogue10collective6detail29Sm90TmaWarpSpecializedAdapterINS1E_15DefaultEpilogueIaSJ_SJ_NS1D_6thread17LinearCombinationIaLi1EiiLNS1I_9ScaleType4KindE0ELNS_15FloatRoundStyleE2EaEENS1_15EpilogueDefaultEEEEEvvEEEEvNT_6ParamsE)
        /*0014*/ 	.word	0x00000008


	//----- nvinfo : EIATTR_MIN_STACK_SIZE
	.align		4
.L_17:
        /*0018*/ 	.byte	0x04, 0x12
        /*001a*/ 	.short	(.L_19 - .L_18)
	.align		4
.L_18:
        /*001c*/ 	.word	index@(_ZN7cutlass13device_kernelINS_4gemm6kernel13GemmUniversalIN4cute5tupleIJiiiiEEENS1_10collective13CollectiveMmaINS1_34MainloopSm90TmaGmmaWarpSpecializedILi7ENS5_IJNS4_1CILi2EEENSA_ILi1EEESC_EEENS1_32KernelTmaWarpSpecializedPingpongEEENS5_IJNSA_ILi64EEESG_NSA_ILi256EEEEEEaNS5_IJlSC_lEEEaSJ_NS4_8TiledMMAINS4_8MMA_AtomIJNS4_4SM904GMMA26MMA_64x64x32_S32S8S8_SS_TNEEEENS4_6LayoutINS5_IJSC_SC_SC_EEENS5_IJNSA_ILi0EEESS_SS_EEEEENS5_IJNS4_10UnderscoreESV_SV_EEEEENS4_13SM90_TMA_LOADENS4_14ComposedLayoutINS4_7SwizzleILi3ELi4ELi3EEENS4_18smem_ptr_flag_bitsILi8EEENSQ_INS5_IJNSA_ILi8EEENSA_ILi128EEEEEENS5_IJS15_SC_EEEEEEEvNS4_8identityENS4_23SM90_TMA_LOAD_MULTICASTES19_vS1A_EENS_8epilogue10collective6detail29Sm90TmaWarpSpecializedAdapterINS1E_15DefaultEpilogueIaSJ_SJ_NS1D_6thread17LinearCombinationIaLi1EiiLNS1I_9ScaleType4KindE0ELNS_15FloatRoundStyleE2EaEENS1_15EpilogueDefaultEEEEEvvEEEEvNT_6ParamsE)
        /*0020*/ 	.word	0x00000008
.L_19:


//--------------------- .nv.compat                --------------------------
	.section	.nv.compat,"",@"SHT_CUDA_COMPAT_INFO"
	.align	4
        /*0000*/ 	.byte	0x02, 0x09, 0x01, 0x00, 0x02, 0x02, 0x04, 0x00, 0x02, 0x05, 0x05, 0x00, 0x03, 0x07, 0x01, 0x01
        /*0010*/ 	.byte	0x02, 0x03, 0x01, 0x00, 0x02, 0x06, 0x01, 0x00, 0x04, 0x0b, 0x08, 0x00, 0x00, 0x00, 0x00, 0x00
        /*0020*/ 	.byte	0x00, 0x00, 0x00, 0x00


//--------------------- .nv.info._ZN7cutlass13device_kernelINS_4gemm6kernel13GemmUniversalIN4cute5tupleIJiiiiEEENS1_10collective13CollectiveMmaINS1_34MainloopSm90TmaGmmaWarpSpecializedILi7ENS5_IJNS4_1CILi2EEENSA_ILi1EEESC_EEENS1_32KernelTmaWarpSpecializedPingpongEEENS5_IJNSA_ILi64EEESG_NSA_ILi256EEEEEEaNS5_IJlSC_lEEEaSJ_NS4_8TiledMMAINS4_8MMA_AtomIJNS4_4SM904GMMA26MMA_64x64x32_S32S8S8_SS_TNEEEENS4_6LayoutINS5_IJSC_SC_SC_EEENS5_IJNSA_ILi0EEESS_SS_EEEEENS5_IJNS4_10UnderscoreESV_SV_EEEEENS4_13SM90_TMA_LOADENS4_14ComposedLayoutINS4_7SwizzleILi3ELi4ELi3EEENS4_18smem_ptr_flag_bitsILi8EEENSQ_INS5_IJNSA_ILi8EEENSA_ILi128EEEEEENS5_IJS15_SC_EEEEEEEvNS4_8identityENS4_23SM90_TMA_LOAD_MULTICASTES19_vS1A_EENS_8epilogue10collective6detail29Sm90TmaWarpSpecializedAdapterINS1E_15DefaultEpilogueIaSJ_SJ_NS1D_6thread17LinearCombinationIaLi1EiiLNS1I_9ScaleType4KindE0ELNS_15FloatRoundStyleE2EaEENS1_15EpilogueDefaultEEEEEvvEEEEvNT_6ParamsE --------------------------
	.section	.nv.info._ZN7cutlass13device_kernelINS_4gemm6kernel13GemmUniversalIN4cute5tupleIJiiiiEEENS1_10collective13CollectiveMmaINS1_34MainloopSm90TmaGmmaWarpSpecializedILi7ENS5_IJNS4_1CILi2EEENSA_ILi1EEESC_EEENS1_32KernelTmaWarpSpecializedPingpongEEENS5_IJNSA_ILi64EEESG_NSA_ILi256EEEEEEaNS5_IJlSC_lEEEaSJ_NS4_8TiledMMAINS4_8MMA_AtomIJNS4_4SM904GMMA26MMA_64x64x32_S32S8S8_SS_TNEEEENS4_6LayoutINS5_IJSC_SC_SC_EEENS5_IJNSA_ILi0EEESS_SS_EEEEENS5_IJNS4_10UnderscoreESV_SV_EEEEENS4_13SM90_TMA_LOADENS4_14ComposedLayoutINS4_7SwizzleILi3ELi4ELi3EEENS4_18smem_ptr_flag_bitsILi8EEENSQ_INS5_IJNSA_ILi8EEENSA_ILi128EEEEEENS5_IJS15_SC_EEEEEEEvNS4_8identityENS4_23SM90_TMA_LOAD_MULTICASTES19_vS1A_EENS_8epilogue10collective6detail29Sm90TmaWarpSpecializedAdapterINS1E_15DefaultEpilogueIaSJ_SJ_NS1D_6thread17LinearCombinationIaLi1EiiLNS1I_9ScaleType4KindE0ELNS_15FloatRoundStyleE2EaEENS1_15EpilogueDefaultEEEEEvvEEEEvNT_6ParamsE,"",@"SHT_CUDA_INFO"
	.sectionflags	@""
	.align	4


	//----- nvinfo : EIATTR_CUDA_API_VERSION
	.align		4
        /*0000*/ 	.byte	0x04, 0x37
        /*0002*/ 	.short	(.L_21 - .L_20)
.L_20:
        /*0004*/ 	.word	0x00000082


	//----- nvinfo : EIATTR_KPARAM_INFO
	.align		4
.L_21:
        /*0008*/ 	.byte	0x04, 0x17
        /*000a*/ 	.short	(.L_23 - .L_22)
.L_22:
        /*000c*/ 	.word	0x00000000
        /*0010*/ 	.short	0x0000
        /*0012*/ 	.short	0x0070
        /*0014*/ 	.byte	0x00, 0xf0, 0x01, 0x10


	//----- nvinfo : EIATTR_SPARSE_MMA_MASK
	.align		4
.L_23:
        /*0018*/ 	.byte	0x03, 0x50
        /*001a*/ 	.short	0x0000


	//----- nvinfo : EIATTR_MAXREG_COUNT
	.align		4
        /*001c*/ 	.byte	0x03, 0x1b
        /*001e*/ 	.short	0x00a8


	//----- nvinfo : EIATTR_NUM_BARRIERS
	.align		4
        /*0020*/ 	.byte	0x02, 0x4c
        /*0022*/ 	.byte	0x01
	.zero		1


	//----- nvinfo : EIATTR_EXTERNS
	.align		4
        /*0024*/ 	.byte	0x04, 0x0f
        /*0026*/ 	.short	(.L_25 - .L_24)


	//   ....[0]....
	.align		4
.L_24:
        /*0028*/ 	.word	index@(__assertfail)


	//----- nvinfo : EIATTR_ANNOTATIONS
	.align		4
.L_25:
        /*002c*/ 	.byte	0x04, 0x55
        /*002e*/ 	.short	(.L_27 - .L_26)


	//   ....[0]....
.L_26:
        /*0030*/ 	.word	0x00000001
        /*0034*/ 	.byte	0x10, 0x0e, 0x00, 0x00, 0x01, 0x00, 0x00, 0x00, 0xd0, 0x14, 0x00, 0x00, 0x01, 0x00, 0x00, 0x00
        /*0044*/ 	.byte	0x20, 0x44, 0x00, 0x00, 0x01, 0x00, 0x00, 0x00, 0x40, 0x51, 0x00, 0x00


	//----- nvinfo : EIATTR_MERCURY_ISA_VERSION
	.align		4
.L_27:
        /*0050*/ 	.byte	0x03, 0x5f
        /*0052*/ 	.short	0x0101


	//----- nvinfo : EIATTR_INT_WARP_WIDE_INSTR_OFFSETS
	.align		4
        /*0054*/ 	.byte	0x04, 0x31
        /*0056*/ 	.short	(.L_29 - .L_28)


	//   ....[0]....
.L_28:
        /*0058*/ 	.word	0x00000560


	//   ....[1]....
        /*005c*/ 	.word	0x000005a0


	//   ....[2]....
        /*0060*/ 	.word	0x00000600


	//   ....[3]....
        /*0064*/ 	.word	0x00000630


	//   ....[4]....
        /*0068*/ 	.word	0x00000740


	//   ....[5]....
        /*006c*/ 	.word	0x000007c0


	//   ....[6]....
        /*0070*/ 	.word	0x000007d0


	//   ....[7]....
        /*0074*/ 	.word	0x00000830


	//----- nvinfo : EIATTR_COOP_GROUP_MASK_REGIDS
	.align		4
.L_29:
        /*0078*/ 	.byte	0x04, 0x29
        /*007a*/ 	.short	(.L_31 - .L_30)


	//   ....[0]....
.L_30:
        /*007c*/ 	.word	0xffffffff


	//   ....[1]....
        /*0080*/ 	.word	0xffffffff


	//   ....[2]....
        /*0084*/ 	.word	0xffffffff


	//   ....[3]....
        /*0088*/ 	.word	0xffffffff


	//   ....[4]....
        /*008c*/ 	.word	0xffffffff


	//   ....[5]....
        /*0090*/ 	.word	0xffffffff


	//   ....[6]....
        /*0094*/ 	.word	0xffffffff


	//----- nvinfo : EIATTR_COOP_GROUP_INSTR_OFFSETS
	.align		4
.L_31:
        /*0098*/ 	.byte	0x04, 0x28
        /*009a*/ 	.short	(.L_33 - .L_32)


	//   ....[0]....
.L_32:
        /*009c*/ 	.word	0x00000070


	//   ....[1]....
        /*00a0*/ 	.word	0x00000080


	//   ....[2]....
        /*00a4*/ 	.word	0x00000140


	//   ....[3]....
        /*00a8*/ 	.word	0x00000330


	//   ....[4]....
        /*00ac*/ 	.word	0x00000370


	//   ....[5]....
        /*00b0*/ 	.word	0x00000400


	//   ....[6]....
        /*00b4*/ 	.word	0x000009c0


	//----- nvinfo : EIATTR_REG_RECONFIG
	.align		4
.L_33:
        /*00b8*/ 	.byte	0x01, 0x54
	.zero		2


	//----- nvinfo : EIATTR_SYSCALL_OFFSETS
	.align		4
        /*00bc*/ 	.byte	0x04, 0x46
        /*00be*/ 	.short	(.L_35 - .L_34)


	//   ....[0]....
.L_34:
        /*00c0*/ 	.word	0x00001980


	//----- nvinfo : EIATTR_MBARRIER_INSTR_OFFSETS
	.align		4
.L_35:
        /*00c4*/ 	.byte	0x04, 0x39
        /*00c6*/ 	.short	(.L_37 - .L_36)


	//   ....[0]....
.L_36:
        /*00c8*/ 	.word	0x00000240
        /*00cc*/ 	.word	0x000000ff
        /*00d0*/ 	.word	0x00000000
        /*00d4*/ 	.short	0x0100
        /*00d6*/ 	.byte	0x08
	.zero		1


	//   ....[1]....
        /*00d8*/ 	.word	0x00000250
        /*00dc*/ 	.word	0x000000ff
        /*00e0*/ 	.word	0x00000038
        /*00e4*/ 	.short	0x0100
        /*00e6*/ 	.byte	0x08
	.zero		1


	//   ....[2]....
        /*00e8*/ 	.word	0x00000260
        /*00ec*/ 	.word	0x000000ff
        /*00f0*/ 	.word	0x00000008
        /*00f4*/ 	.short	0x0100
        /*00f6*/ 	.byte	0x08
	.zero		1


	//   ....[3]....
        /*00f8*/ 	.word	0x00000270
        /*00fc*/ 	.word	0x000000ff
        /*0100*/ 	.word	0x00000040
        /*0104*/ 	.short	0x0100
        /*0106*/ 	.byte	0x08
	.zero		1


	//   ....[4]....
        /*0108*/ 	.word	0x00000280
        /*010c*/ 	.word	0x000000ff
        /*0110*/ 	.word	0x00000010
        /*0114*/ 	.short	0x0100
        /*0116*/ 	.byte	0x08
	.zero		1


	//   ....[5]....
        /*0118*/ 	.word	0x00000290
        /*011c*/ 	.word	0x000000ff
        /*0120*/ 	.word	0x00000048
        /*0124*/ 	.short	0x0100
        /*0126*/ 	.byte	0x08
	.zero		1


	//   ....[6]....
        /*0128*/ 	.word	0x000002a0
        /*012c*/ 	.word	0x000000ff
        /*0130*/ 	.word	0x00000018
        /*0134*/ 	.short	0x0100
        /*0136*/ 	.byte	0x08
	.zero		1


	//   ....[7]....
        /*0138*/ 	.word	0x000002b0
        /*013c*/ 	.word	0x000000ff
        /*0140*/ 	.word	0x00000050
        /*0144*/ 	.short	0x0100
        /*0146*/ 	.byte	0x08
	.zero		1


	//   ....[8]....
        /*0148*/ 	.word	0x000002c0
        /*014c*/ 	.word	0x000000ff
        /*0150*/ 	.word	0x00000020
        /*0154*/ 	.short	0x0100
        /*0156*/ 	.byte	0x08
	.zero		1


	//   ....[9]....
        /*0158*/ 	.word	0x000002d0
        /*015c*/ 	.word	0x000000ff
        /*0160*/ 	.word	0x00000058
        /*0164*/ 	.short	0x0100
        /*0166*/ 	.byte	0x08
	.zero		1


	//   ....[10]....
        /*0168*/ 	.word	0x000002e0
        /*016c*/ 	.word	0x000000ff
        /*0170*/ 	.word	0x00000028
        /*0174*/ 	.short	0x0100
        /*0176*/ 	.byte	0x08
	.zero		1


	//   ....[11]....
        /*0178*/ 	.word	0x000002f0
        /*017c*/ 	.word	0x000000ff
        /*0180*/ 	.word	0x00000060
        /*0184*/ 	.short	0x0100
        /*0186*/ 	.byte	0x08
	.zero		1


	//   ....[12]....
        /*0188*/ 	.word	0x00000300
        /*018c*/ 	.word	0x000000ff
        /*0190*/ 	.word	0x00000030
        /*0194*/ 	.short	0x0100
        /*0196*/ 	.byte	0x08
	.zero		1


	//   ....[13]....
        /*0198*/ 	.word	0x00000310
        /*019c*/ 	.word	0x000000ff
        /*01a0*/ 	.word	0x00000068
        /*01a4*/ 	.short	0x0100
        /*01a6*/ 	.byte	0x08
	.zero		1


	//   ....[14]....
        /*01a8*/ 	.word	0x00000860
        /*01ac*/ 	.word	0x000000ff
        /*01b0*/ 	.word	0x000000a0
        /*01b4*/ 	.short	0x0100
        /*01b6*/ 	.byte	0x08
	.zero		1


	//   ....[15]....
        /*01b8*/ 	.word	0x00000900
        /*01bc*/ 	.word	0x000000ff
        /*01c0*/ 	.word	0x000000a8
        /*01c4*/ 	.short	0x0100
        /*01c6*/ 	.byte	0x08
	.zero		1


	//   ....[16]....
        /*01c8*/ 	.word	0x00000940
        /*01cc*/ 	.word	0x000000ff
        /*01d0*/ 	.word	0x00000080
        /*01d4*/ 	.short	0x0100
        /*01d6*/ 	.byte	0x09
	.zero		1


	//   ....[17]....
        /*01d8*/ 	.word	0x00000950
        /*01dc*/ 	.word	0x000000ff
        /*01e0*/ 	.word	0x00000088
        /*01e4*/ 	.short	0x0100
        /*01e6*/ 	.byte	0x09
	.zero		1


	//   ....[18]....
        /*01e8*/ 	.word	0x00000960
        /*01ec*/ 	.word	0x000000ff
        /*01f0*/ 	.word	0x00000090
        /*01f4*/ 	.short	0x0100
        /*01f6*/ 	.byte	0x09
	.zero		1


	//   ....[19]....
        /*01f8*/ 	.word	0x00000970
        /*01fc*/ 	.word	0x000000ff
        /*0200*/ 	.word	0x00000098
        /*0204*/ 	.short	0x0100
        /*0206*/ 	.byte	0x09
	.zero		1


	//   ....[20]....
        /*0208*/ 	.word	0x00001840
        /*020c*/ 	.word	0x000000ff
        /*0210*/ 	.word	0xfffffff8
        /*0214*/ 	.short	0x010a
        /*0216*/ 	.byte	0x2b
	.zero		1


	//   ....[21]....
        /*0218*/ 	.word	0x00001a10
        /*021c*/ 	.word	0x00000003
        /*0220*/ 	.word	0x00000000
        /*0224*/ 	.short	0x010a
        /*0226*/ 	.byte	0x3f
	.zero		1


	//   ....[22]....
        /*0228*/ 	.word	0x00001a50
        /*022c*/ 	.word	0x00000003
        /*0230*/ 	.word	0x00000000
        /*0234*/ 	.short	0x010a
        /*0236*/ 	.byte	0x3f
	.zero		1


	//   ....[23]....
        /*0238*/ 	.word	0x00001f10
        /*023c*/ 	.word	0x000000ff
        /*0240*/ 	.word	0x00000000
        /*0244*/ 	.short	0x010a
        /*0246*/ 	.byte	0x04
	.zero		1


	//   ....[24]....
        /*0248*/ 	.word	0x00001f50
        /*024c*/ 	.word	0x000000ff
        /*0250*/ 	.word	0x00000000
        /*0254*/ 	.short	0x010a
        /*0256*/ 	.byte	0x04
	.zero		1


	//   ....[25]....
        /*0258*/ 	.word	0x00002370
        /*025c*/ 	.word	0x00000005
        /*0260*/ 	.word	0x00000000
        /*0264*/ 	.short	0x0101
        /*0266*/ 	.byte	0x3f
	.zero		1


	//   ....[26]....
        /*0268*/ 	.word	0x00002480
        /*026c*/ 	.word	0x00000003
        /*0270*/ 	.word	0x00000000
        /*0274*/ 	.short	0x0101
        /*0276*/ 	.byte	0x30
	.zero		1


	//   ....[27]....
        /*0278*/ 	.word	0x000025b0
        /*027c*/ 	.word	0x00000000
        /*0280*/ 	.word	0x00000000
        /*0284*/ 	.short	0x0101
        /*0286*/ 	.byte	0x3f
	.zero		1


	//   ....[28]....
        /*0288*/ 	.word	0x00002630
        /*028c*/ 	.word	0x000000ff
        /*0290*/ 	.word	0x00000008
        /*0294*/ 	.short	0x010a
        /*0296*/ 	.byte	0x2b
	.zero		1


	//   ....[29]....
        /*0298*/ 	.word	0x00004460
        /*029c*/ 	.word	0x00000000
        /*02a0*/ 	.word	0x00000000
        /*02a4*/ 	.short	0x0101
        /*02a6*/ 	.byte	0x30
	.zero		1


	//   ....[30]....
        /*02a8*/ 	.word	0x00004dd0
        /*02ac*/ 	.word	0x0000000e
        /*02b0*/ 	.word	0x00000038
        /*02b4*/ 	.short	0x010a
        /*02b6*/ 	.byte	0x3f
	.zero		1


	//   ....[31]....
        /*02b8*/ 	.word	0x000052a0
        /*02bc*/ 	.word	0x00000006
        /*02c0*/ 	.word	0x000000a8
        /*02c4*/ 	.short	0x0101
        /*02c6*/ 	.byte	0x3f
	.zero		1


	//   ....[32]....
        /*02c8*/ 	.word	0x000059c0
        /*02cc*/ 	.word	0x00000007
        /*02d0*/ 	.word	0x00000000
        /*02d4*/ 	.short	0x010a
        /*02d6*/ 	.byte	0x3f
	.zero		1


	//   ....[33]....
        /*02d8*/ 	.word	0x00005a40
        /*02dc*/ 	.word	0x00000006
        /*02e0*/ 	.word	0x00000000
        /*02e4*/ 	.short	0x010a
        /*02e6*/ 	.byte	0x3f
	.zero		1


	//   ....[34]....
        /*02e8*/ 	.word	0x00005ad0
        /*02ec*/ 	.word	0x00000007
        /*02f0*/ 	.word	0x00000000
        /*02f4*/ 	.short	0x010a
        /*02f6*/ 	.byte	0x3f
	.zero		1


	//   ....[35]....
        /*02f8*/ 	.word	0x00005b60
        /*02fc*/ 	.word	0x00000006
        /*0300*/ 	.word	0x00000000
        /*0304*/ 	.short	0x010a
        /*0306*/ 	.byte	0x3f
	.zero		1


	//   ....[36]....
        /*0308*/ 	.word	0x00005bf0
        /*030c*/ 	.word	0x00000007
        /*0310*/ 	.word	0x00000000
        /*0314*/ 	.short	0x010a
        /*0316*/ 	.byte	0x3f
	.zero		1


	//   ....[37]....
        /*0318*/ 	.word	0x00005c80
        /*031c*/ 	.word	0x00000006
        /*0320*/ 	.word	0x00000000
        /*0324*/ 	.short	0x010a
        /*0326*/ 	.byte	0x3f
	.zero		1


	//   ....[38]....
        /*0328*/ 	.word	0x00005d10
        /*032c*/ 	.word	0x00000005
        /*0330*/ 	.word	0x00000000
        /*0334*/ 	.short	0x010a
        /*0336*/ 	.byte	0x3f
	.zero		1


	//   ....[39]....
        /*0338*/ 	.word	0x00005d80
        /*033c*/ 	.word	0x00000003
        /*0340*/ 	.word	0xfffffff8
        /*0344*/ 	.short	0x010a
        /*0346*/ 	.byte	0x3f
	.zero		1


	//   ....[40]....
        /*0348*/ 	.word	0x00005dd0
        /*034c*/ 	.word	0x00000003
        /*0350*/ 	.word	0x00000000
        /*0354*/ 	.short	0x010a
        /*0356*/ 	.byte	0x3f
	.zero		1


	//   ....[41]....
        /*0358*/ 	.word	0x00005e30
        /*035c*/ 	.word	0x00000005
        /*0360*/ 	.word	0x00000000
        /*0364*/ 	.short	0x010a
        /*0366*/ 	.byte	0x3f
	.zero		1


	//   ....[42]....
        /*0368*/ 	.word	0x00005e90
        /*036c*/ 	.word	0x00000004
        /*0370*/ 	.word	0x00000008
        /*0374*/ 	.short	0x010a
        /*0376*/ 	.byte	0x3f
	.zero		1


	//   ....[43]....
        /*0378*/ 	.word	0x00005f60
        /*037c*/ 	.word	0x0000000e
        /*0380*/ 	.word	0x00000038
        /*0384*/ 	.short	0x010a
        /*0386*/ 	.byte	0x3f
	.zero		1


	//   ....[44]....
        /*0388*/ 	.word	0x00006030
        /*038c*/ 	.word	0x00000007
        /*0390*/ 	.word	0x00000000
        /*0394*/ 	.short	0x010a
        /*0396*/ 	.byte	0x3f
	.zero		1


	//   ....[45]....
        /*0398*/ 	.word	0x00006080
        /*039c*/ 	.word	0x00000006
        /*03a0*/ 	.word	0x00000000
        /*03a4*/ 	.short	0x010a
        /*03a6*/ 	.byte	0x3f
	.zero		1


	//   ....[46]....
        /*03a8*/ 	.word	0x000060d0
        /*03ac*/ 	.word	0x00000007
        /*03b0*/ 	.word	0x00000000
        /*03b4*/ 	.short	0x010a
        /*03b6*/ 	.byte	0x3f
	.zero		1


	//   ....[47]....
        /*03b8*/ 	.word	0x00006120
        /*03bc*/ 	.word	0x00000006
        /*03c0*/ 	.word	0x00000000
        /*03c4*/ 	.short	0x010a
        /*03c6*/ 	.byte	0x3f
	.zero		1


	//   ....[48]....
        /*03c8*/ 	.word	0x00006170
        /*03cc*/ 	.word	0x00000007
        /*03d0*/ 	.word	0x00000000
        /*03d4*/ 	.short	0x010a
        /*03d6*/ 	.byte	0x3f
	.zero		1


	//   ....[49]....
        /*03d8*/ 	.word	0x000061c0
        /*03dc*/ 	.word	0x00000006
        /*03e0*/ 	.word	0x00000000
        /*03e4*/ 	.short	0x010a
        /*03e6*/ 	.byte	0x3f
	.zero		1


	//----- nvinfo : EIATTR_NUM_MBARRIERS
	.align		4
.L_37:
        /*03e8*/ 	.byte	0x03, 0x38
        /*03ea*/ 	.short	0x0014


	//----- nvinfo : EIATTR_EXIT_INSTR_OFFSETS
	.align		4
        /*03ec*/ 	.byte	0x04, 0x1c
        /*03ee*/ 	.short	(.L_39 - .L_38)


	//   ....[0]....
.L_38:
        /*03f0*/ 	.word	0x00001460


	//   ....[1]....
        /*03f4*/ 	.word	0x000014c0


	//   ....[2]....
        /*03f8*/ 	.word	0x00004aa0


	//   ....[3]....
        /*03fc*/ 	.word	0x00004ad0


	//   ....[4]....
        /*0400*/ 	.word	0x00005d60


	//----- nvinfo : EIATTR_MAX_THREADS
	.align		4
.L_39:
        /*0404*/ 	.byte	0x04, 0x05
        /*0406*/ 	.short	(.L_41 - .L_40)
.L_40:
        /*0408*/ 	.word	0x00000180
        /*040c*/ 	.word	0x00000001
        /*0410*/ 	.word	0x00000001


	//----- nvinfo : EIATTR_CRS_STACK_SIZE
	.align		4
.L_41:
        /*0414*/ 	.byte	0x04, 0x1e
        /*0416*/ 	.short	(.L_43 - .L_42)
.L_42:
        /*0418*/ 	.word	0x00000000


	//----- nvinfo : EIATTR_CBANK_PARAM_SIZE
	.align		4
.L_43:
        /*041c*/ 	.byte	0x03, 0x19
        /*041e*/ 	.short	0x0470


	//----- nvinfo : EIATTR_PARAM_CBANK
	.align		4
        /*0420*/ 	.byte	0x04, 0x0a
        /*0422*/ 	.short	(.L_45 - .L_44)
	.align		4
.L_44:
        /*0424*/ 	.word	index@(.nv.constant0._ZN7cutlass13device_kernelINS_4gemm6kernel13GemmUniversalIN4cute5tupleIJiiiiEEENS1_10collective13CollectiveMmaINS1_34MainloopSm90TmaGmmaWarpSpecializedILi7ENS5_IJNS4_1CILi2EEENSA_ILi1EEESC_EEENS1_32KernelTmaWarpSpecializedPingpongEEENS5_IJNSA_ILi64EEESG_NSA_ILi256EEEEEEaNS5_IJlSC_lEEEaSJ_NS4_8TiledMMAINS4_8MMA_AtomIJNS4_4SM904GMMA26MMA_64x64x32_S32S8S8_SS_TNEEEENS4_6LayoutINS5_IJSC_SC_SC_EEENS5_IJNSA_ILi0EEESS_SS_EEEEENS5_IJNS4_10UnderscoreESV_SV_EEEEENS4_13SM90_TMA_LOADENS4_14ComposedLayoutINS4_7SwizzleILi3ELi4ELi3EEENS4_18smem_ptr_flag_bitsILi8EEENSQ_INS5_IJNSA_ILi8EEENSA_ILi128EEEEEENS5_IJS15_SC_EEEEEEEvNS4_8identityENS4_23SM90_TMA_LOAD_MULTICASTES19_vS1A_EENS_8epilogue10collective6detail29Sm90TmaWarpSpecializedAdapterINS1E_15DefaultEpilogueIaSJ_SJ_NS1D_6thread17LinearCombinationIaLi1EiiLNS1I_9ScaleType4KindE0ELNS_15FloatRoundStyleE2EaEENS1_15EpilogueDefaultEEEEEvvEEEEvNT_6ParamsE)
        /*0428*/ 	.short	0x0210
        /*042a*/ 	.short	0x0470


	//----- nvinfo : EIATTR_SW_WAR
	.align		4
.L_45:
        /*042c*/ 	.byte	0x04, 0x36
        /*042e*/ 	.short	(.L_47 - .L_46)
.L_46:
        /*0430*/ 	.word	0x00000008
.L_47:


//--------------------- .nv.callgraph             --------------------------
	.section	.nv.callgraph,"",@"SHT_CUDA_CALLGRAPH"
	.align	4
	.sectionentsize	8
	.align		4
        /*0000*/ 	.word	0x00000000
	.align		4
        /*0004*/ 	.word	0xffffffff
	.align		4
        /*0008*/ 	.word	index@(_ZN7cutlass13device_kernelINS_4gemm6kernel13GemmUniversalIN4cute5tupleIJiiiiEEENS1_10collective13CollectiveMmaINS1_34MainloopSm90TmaGmmaWarpSpecializedILi7ENS5_IJNS4_1CILi2EEENSA_ILi1EEESC_EEENS1_32KernelTmaWarpSpecializedPingpongEEENS5_IJNSA_ILi64EEESG_NSA_ILi256EEEEEEaNS5_IJlSC_lEEEaSJ_NS4_8TiledMMAINS4_8MMA_AtomIJNS4_4SM904GMMA26MMA_64x64x32_S32S8S8_SS_TNEEEENS4_6LayoutINS5_IJSC_SC_SC_EEENS5_IJNSA_ILi0EEESS_SS_EEEEENS5_IJNS4_10UnderscoreESV_SV_EEEEENS4_13SM90_TMA_LOADENS4_14ComposedLayoutINS4_7SwizzleILi3ELi4ELi3EEENS4_18smem_ptr_flag_bitsILi8EEENSQ_INS5_IJNSA_ILi8EEENSA_ILi128EEEEEENS5_IJS15_SC_EEEEEEEvNS4_8identityENS4_23SM90_TMA_LOAD_MULTICASTES19_vS1A_EENS_8epilogue10collective6detail29Sm90TmaWarpSpecializedAdapterINS1E_15DefaultEpilogueIaSJ_SJ_NS1D_6thread17LinearCombinationIaLi1EiiLNS1I_9ScaleType4KindE0ELNS_15FloatRoundStyleE2EaEENS1_15EpilogueDefaultEEEEEvvEEEEvNT_6ParamsE)
	.align		4
        /*000c*/ 	.word	index@(__assertfail)
	.align		4
        /*0010*/ 	.word	0x00000000
	.align		4
        /*0014*/ 	.word	0xfffffffe
	.align		4
        /*0018*/ 	.word	0x00000000
	.align		4
        /*001c*/ 	.word	0xfffffffd
	.align		4
        /*0020*/ 	.word	0x00000000
	.align		4
        /*0024*/ 	.word	0xfffffffc


//--------------------- .nv.constant4             --------------------------
	.section	.nv.constant4,"a",@progbits
	.align	8
	.align		8
.nv.constant4:
        /*0000*/ 	.dword	__assertfail
	.align		8
        /*0008*/ 	.dword	__unnamed_1
	.align		8
        /*0010*/ 	.dword	_ZN39_INTERNAL_4150bc3c_4_k_cu_795cbbb2_37394cuda3std3__45__cpo5beginE
	.align		8
        /*0018*/ 	.dword	_ZN39_INTERNAL_4150bc3c_4_k_cu_795cbbb2_37394cuda3std3__45__cpo3endE
	.align		8
        /*0020*/ 	.dword	_ZN39_INTERNAL_4150bc3c_4_k_cu_795cbbb2_37394cuda3std3__45__cpo6cbeginE
	.align		8
        /*0028*/ 	.dword	_ZN39_INTERNAL_4150bc3c_4_k_cu_795cbbb2_37394cuda3std3__45__cpo4cendE
	.align		8
        /*0030*/ 	.dword	_ZN39_INTERNAL_4150bc3c_4_k_cu_795cbbb2_37394cuda3std3__441_GLOBAL__N__4150bc3c_4_k_cu_795cbbb2_37396ignoreE
	.align		8
        /*0038*/ 	.dword	_ZN39_INTERNAL_4150bc3c_4_k_cu_795cbbb2_37394cuda3std3__419piecewise_constructE
	.align		8
        /*0040*/ 	.dword	_ZN39_INTERNAL_4150bc3c_4_k_cu_795cbbb2_37394cuda3std3__48in_placeE
	.align		8
        /*0048*/ 	.dword	_ZN39_INTERNAL_4150bc3c_4_k_cu_795cbbb2_37394cuda3std6ranges3__45__cpo4swapE
	.align		8
        /*0050*/ 	.dword	_ZN39_INTERNAL_4150bc3c_4_k_cu_795cbbb2_37394cuda3std6ranges3__45__cpo9iter_moveE
	.align		8
        /*0058*/ 	.dword	_ZN39_INTERNAL_4150bc3c_4_k_cu_795cbbb2_37394cute7productE
	.align		8
        /*0060*/ 	.dword	_ZN39_INTERNAL_4150bc3c_4_k_cu_795cbbb2_37394cute1_E
	.align		8
        /*0068*/ 	.dword	$str$22
	.align		8
        /*0070*/ 	.dword	$str$23


//--------------------- .text._ZN7cutlass13device_kernelINS_4gemm6kernel13GemmUniversalIN4cute5tupleIJiiiiEEENS1_10collective13CollectiveMmaINS1_34MainloopSm90TmaGmmaWarpSpecializedILi7ENS5_IJNS4_1CILi2EEENSA_ILi1EEESC_EEENS1_32KernelTmaWarpSpecializedPingpongEEENS5_IJNSA_ILi64EEESG_NSA_ILi256EEEEEEaNS5_IJlSC_lEEEaSJ_NS4_8TiledMMAINS4_8MMA_AtomIJNS4_4SM904GMMA26MMA_64x64x32_S32S8S8_SS_TNEEEENS4_6LayoutINS5_IJSC_SC_SC_EEENS5_IJNSA_ILi0EEESS_SS_EEEEENS5_IJNS4_10UnderscoreESV_SV_EEEEENS4_13SM90_TMA_LOADENS4_14ComposedLayoutINS4_7SwizzleILi3ELi4ELi3EEENS4_18smem_ptr_flag_bitsILi8EEENSQ_INS5_IJNSA_ILi8EEENSA_ILi128EEEEEENS5_IJS15_SC_EEEEEEEvNS4_8identityENS4_23SM90_TMA_LOAD_MULTICASTES19_vS1A_EENS_8epilogue10collective6detail29Sm90TmaWarpSpecializedAdapterINS1E_15DefaultEpilogueIaSJ_SJ_NS1D_6thread17LinearCombinationIaLi1EiiLNS1I_9ScaleType4KindE0ELNS_15FloatRoundStyleE2EaEENS1_15EpilogueDefaultEEEEEvvEEEEvNT_6ParamsE --------------------------
	.section	.text._ZN7cutlass13device_kernelINS_4gemm6kernel13GemmUniversalIN4cute5tupleIJiiiiEEENS1_10collective13CollectiveMmaINS1_34MainloopSm90TmaGmmaWarpSpecializedILi7ENS5_IJNS4_1CILi2EEENSA_ILi1EEESC_EEENS1_32KernelTmaWarpSpecializedPingpongEEENS5_IJNSA_ILi64EEESG_NSA_ILi256EEEEEEaNS5_IJlSC_lEEEaSJ_NS4_8TiledMMAINS4_8MMA_AtomIJNS4_4SM904GMMA26MMA_64x64x32_S32S8S8_SS_TNEEEENS4_6LayoutINS5_IJSC_SC_SC_EEENS5_IJNSA_ILi0EEESS_SS_EEEEENS5_IJNS4_10UnderscoreESV_SV_EEEEENS4_13SM90_TMA_LOADENS4_14ComposedLayoutINS4_7SwizzleILi3ELi4ELi3EEENS4_18smem_ptr_flag_bitsILi8EEENSQ_INS5_IJNSA_ILi8EEENSA_ILi128EEEEEENS5_IJS15_SC_EEEEEEEvNS4_8identityENS4_23SM90_TMA_LOAD_MULTICASTES19_vS1A_EENS_8epilogue10collective6detail29Sm90TmaWarpSpecializedAdapterINS1E_15DefaultEpilogueIaSJ_SJ_NS1D_6thread17LinearCombinationIaLi1EiiLNS1I_9ScaleType4KindE0ELNS_15FloatRoundStyleE2EaEENS1_15EpilogueDefaultEEEEEvvEEEEvNT_6ParamsE,"ax",@progbits
	.align	128
.text._ZN7cutlass13device_kernelINS_4gemm6kernel13GemmUniversalIN4cute5tupleIJiiiiEEENS1_10collective13CollectiveMmaINS1_34MainloopSm90TmaGmmaWarpSpecializedILi7ENS5_IJNS4_1CILi2EEENSA_ILi1EEESC_EEENS1_32KernelTmaWarpSpecializedPingpongEEENS5_IJNSA_ILi64EEESG_NSA_ILi256EEEEEEaNS5_IJlSC_lEEEaSJ_NS4_8TiledMMAINS4_8MMA_AtomIJNS4_4SM904GMMA26MMA_64x64x32_S32S8S8_SS_TNEEEENS4_6LayoutINS5_IJSC_SC_SC_EEENS5_IJNSA_ILi0EEESS_SS_EEEEENS5_IJNS4_10UnderscoreESV_SV_EEEEENS4_13SM90_TMA_LOADENS4_14ComposedLayoutINS4_7SwizzleILi3ELi4ELi3EEENS4_18smem_ptr_flag_bitsILi8EEENSQ_INS5_IJNSA_ILi8EEENSA_ILi128EEEEEENS5_IJS15_SC_EEEEEEEvNS4_8identityENS4_23SM90_TMA_LOAD_MULTICASTES19_vS1A_EENS_8epilogue10collective6detail29Sm90TmaWarpSpecializedAdapterINS1E_15DefaultEpilogueIaSJ_SJ_NS1D_6thread17LinearCombinationIaLi1EiiLNS1I_9ScaleType4KindE0ELNS_15FloatRoundStyleE2EaEENS1_15EpilogueDefaultEEEEEvvEEEEvNT_6ParamsE:
        .type           _ZN7cutlass13device_kernelINS_4gemm6kernel13GemmUniversalIN4cute5tupleIJiiiiEEENS1_10collective13CollectiveMmaINS1_34MainloopSm90TmaGmmaWarpSpecializedILi7ENS5_IJNS4_1CILi2EEENSA_ILi1EEESC_EEENS1_32KernelTmaWarpSpecializedPingpongEEENS5_IJNSA_ILi64EEESG_NSA_ILi256EEEEEEaNS5_IJlSC_lEEEaSJ_NS4_8TiledMMAINS4_8MMA_AtomIJNS4_4SM904GMMA26MMA_64x64x32_S32S8S8_SS_TNEEEENS4_6LayoutINS5_IJSC_SC_SC_EEENS5_IJNSA_ILi0EEESS_SS_EEEEENS5_IJNS4_10UnderscoreESV_SV_EEEEENS4_13SM90_TMA_LOADENS4_14ComposedLayoutINS4_7SwizzleILi3ELi4ELi3EEENS4_18smem_ptr_flag_bitsILi8EEENSQ_INS5_IJNSA_ILi8EEENSA_ILi128EEEEEENS5_IJS15_SC_EEEEEEEvNS4_8identityENS4_23SM90_TMA_LOAD_MULTICASTES19_vS1A_EENS_8epilogue10collective6detail29Sm90TmaWarpSpecializedAdapterINS1E_15DefaultEpilogueIaSJ_SJ_NS1D_6thread17LinearCombinationIaLi1EiiLNS1I_9ScaleType4KindE0ELNS_15FloatRoundStyleE2EaEENS1_15EpilogueDefaultEEEEEvvEEEEvNT_6ParamsE,@function
        .size           _ZN7cutlass13device_kernelINS_4gemm6kernel13GemmUniversalIN4cute5tupleIJiiiiEEENS1_10collective13CollectiveMmaINS1_34MainloopSm90TmaGmmaWarpSpecializedILi7ENS5_IJNS4_1CILi2EEENSA_ILi1EEESC_EEENS1_32KernelTmaWarpSpecializedPingpongEEENS5_IJNSA_ILi64EEESG_NSA_ILi256EEEEEEaNS5_IJlSC_lEEEaSJ_NS4_8TiledMMAINS4_8MMA_AtomIJNS4_4SM904GMMA26MMA_64x64x32_S32S8S8_SS_TNEEEENS4_6LayoutINS5_IJSC_SC_SC_EEENS5_IJNSA_ILi0EEESS_SS_EEEEENS5_IJNS4_10UnderscoreESV_SV_EEEEENS4_13SM90_TMA_LOADENS4_14ComposedLayoutINS4_7SwizzleILi3ELi4ELi3EEENS4_18smem_ptr_flag_bitsILi8EEENSQ_INS5_IJNSA_ILi8EEENSA_ILi128EEEEEENS5_IJS15_SC_EEEEEEEvNS4_8identityENS4_23SM90_TMA_LOAD_MULTICASTES19_vS1A_EENS_8epilogue10collective6detail29Sm90TmaWarpSpecializedAdapterINS1E_15DefaultEpilogueIaSJ_SJ_NS1D_6thread17LinearCombinationIaLi1EiiLNS1I_9ScaleType4KindE0ELNS_15FloatRoundStyleE2EaEENS1_15EpilogueDefaultEEEEEvvEEEEvNT_6ParamsE,(.L_x_149 - _ZN7cutlass13device_kernelINS_4gemm6kernel13GemmUniversalIN4cute5tupleIJiiiiEEENS1_10collective13CollectiveMmaINS1_34MainloopSm90TmaGmmaWarpSpecializedILi7ENS5_IJNS4_1CILi2EEENSA_ILi1EEESC_EEENS1_32KernelTmaWarpSpecializedPingpongEEENS5_IJNSA_ILi64EEESG_NSA_ILi256EEEEEEaNS5_IJlSC_lEEEaSJ_NS4_8TiledMMAINS4_8MMA_AtomIJNS4_4SM904GMMA26MMA_64x64x32_S32S8S8_SS_TNEEEENS4_6LayoutINS5_IJSC_SC_SC_EEENS5_IJNSA_ILi0EEESS_SS_EEEEENS5_IJNS4_10UnderscoreESV_SV_EEEEENS4_13SM90_TMA_LOADENS4_14ComposedLayoutINS4_7SwizzleILi3ELi4ELi3EEENS4_18smem_ptr_flag_bitsILi8EEENSQ_INS5_IJNSA_ILi8EEENSA_ILi128EEEEEENS5_IJS15_SC_EEEEEEEvNS4_8identityENS4_23SM90_TMA_LOAD_MULTICASTES19_vS1A_EENS_8epilogue10collective6detail29Sm90TmaWarpSpecializedAdapterINS1E_15DefaultEpilogueIaSJ_SJ_NS1D_6thread17LinearCombinationIaLi1EiiLNS1I_9ScaleType4KindE0ELNS_15FloatRoundStyleE2EaEENS1_15EpilogueDefaultEEEEEvvEEEEvNT_6ParamsE)
        .other          _ZN7cutlass13device_kernelINS_4gemm6kernel13GemmUniversalIN4cute5tupleIJiiiiEEENS1_10collective13CollectiveMmaINS1_34MainloopSm90TmaGmmaWarpSpecializedILi7ENS5_IJNS4_1CILi2EEENSA_ILi1EEESC_EEENS1_32KernelTmaWarpSpecializedPingpongEEENS5_IJNSA_ILi64EEESG_NSA_ILi256EEEEEEaNS5_IJlSC_lEEEaSJ_NS4_8TiledMMAINS4_8MMA_AtomIJNS4_4SM904GMMA26MMA_64x64x32_S32S8S8_SS_TNEEEENS4_6LayoutINS5_IJSC_SC_SC_EEENS5_IJNSA_ILi0EEESS_SS_EEEEENS5_IJNS4_10UnderscoreESV_SV_EEEEENS4_13SM90_TMA_LOADENS4_14ComposedLayoutINS4_7SwizzleILi3ELi4ELi3EEENS4_18smem_ptr_flag_bitsILi8EEENSQ_INS5_IJNSA_ILi8EEENSA_ILi128EEEEEENS5_IJS15_SC_EEEEEEEvNS4_8identityENS4_23SM90_TMA_LOAD_MULTICASTES19_vS1A_EENS_8epilogue10collective6detail29Sm90TmaWarpSpecializedAdapterINS1E_15DefaultEpilogueIaSJ_SJ_NS1D_6thread17LinearCombinationIaLi1EiiLNS1I_9ScaleType4KindE0ELNS_15FloatRoundStyleE2EaEENS1_15EpilogueDefaultEEEEEvvEEEEvNT_6ParamsE,@"STO_CUDA_ENTRY STV_DEFAULT"
_ZN7cutlass13device_kernelINS_4gemm6kernel13GemmUniversalIN4cute5tupleIJiiiiEEENS1_10collective13CollectiveMmaINS1_34MainloopSm90TmaGmmaWarpSpecializedILi7ENS5_IJNS4_1CILi2EEENSA_ILi1EEESC_EEENS1_32KernelTmaWarpSpecializedPingpongEEENS5_IJNSA_ILi64EEESG_NSA_ILi256EEEEEEaNS5_IJlSC_lEEEaSJ_NS4_8TiledMMAINS4_8MMA_AtomIJNS4_4SM904GMMA26MMA_64x64x32_S32S8S8_SS_TNEEEENS4_6LayoutINS5_IJSC_SC_SC_EEENS5_IJNSA_ILi0EEESS_SS_EEEEENS5_IJNS4_10UnderscoreESV_SV_EEEEENS4_13SM90_TMA_LOADENS4_14ComposedLayoutINS4_7SwizzleILi3ELi4ELi3EEENS4_18smem_ptr_flag_bitsILi8EEENSQ_INS5_IJNSA_ILi8EEENSA_ILi128EEEEEENS5_IJS15_SC_EEEEEEEvNS4_8identityENS4_23SM90_TMA_LOAD_MULTICASTES19_vS1A_EENS_8epilogue10collective6detail29Sm90TmaWarpSpecializedAdapterINS1E_15DefaultEpilogueIaSJ_SJ_NS1D_6thread17LinearCombinationIaLi1EiiLNS1I_9ScaleType4KindE0ELNS_15FloatRoundStyleE2EaEENS1_15EpilogueDefaultEEEEEvvEEEEvNT_6ParamsE:
[----:B------:R-:W0:Y:S02]  /*0000*/  LDC R1, c[0x0][0x28] ;  /* 0x00000a00ff017b82 */ /* 0x000e240000000800 */
[----:B0-----:R-:W-:Y:S01]  /*0010*/  VIADD R1, R1, 0xfffffff8 ;  /* 0xfffffff801017836 */ /* 0x001fe20000000000 */
[----:B------:R-:W0:Y:S01]  /*0020*/  S2R R5, SR_TID.X ;  /* 0x0000000000057919 */ /* 0x000e220000002100 */
[----:B------:R-:W-:Y:S01]  /*0030*/  ELECT P0, URZ, PT ;  /* 0x00000000003f782f */ /* 0x000fe20003800000 */
[----:B------:R-:W-:Y:S01]  /*0040*/  BSSY B0, `(.L_x_0) ;  /* 0x000000f000007945 */ /* 0x000fe20003800000 */
[--C-:B0-----:R-:W-:Y:S02]  /*0050*/  SHF.R.U32.HI R0, RZ, 0x5, R5.reuse ;  /* 0x00000005ff007819 */ /* 0x101fe40000011605 */
[----:B------:R-:W-:-:S03]  /*0060*/  SHF.R.U32.HI R7, RZ, 0x7, R5 ;  /* 0x00000007ff077819 */ /* 0x000fc60000011605 */
[----:B------:R-:W0:Y:S04]  /*0070*/  SHFL.IDX PT, R2, R0, RZ, 0x1f ;  /* 0x00001fff00027589 */ /* 0x000e2800000e0000 */
[----:B------:R1:W2:Y:S01]  /*0080*/  SHFL.IDX PT, R10, R7, RZ, 0x1f ;  /* 0x00001fff070a7589 */ /* 0x0002a200000e0000 */
[----:B0-----:R-:W-:-:S13]  /*0090*/  ISETP.NE.OR P0, PT, R2, RZ, !P0 ;  /* 0x000000ff0200720c */ /* 0x001fda0004705670 */
[----:B-12---:R-:W-:Y:S05]  /*00a0*/  @P0 BRA `(.L_x_1) ;  /* 0x0000000000200947 */ /* 0x006fea0003800000 */
[----:B------:R-:W-:Y:S02]  /*00b0*/  ULDC.64 UR4, c[0x0][0x198] ;  /* 0x0000660000047ab9 */ /* 0x000fe40000000a00 */
[----:B------:R-:W-:Y:S02]  /*00c0*/  UIADD3 UR6, UP0, UR4, 0xf0, URZ ;  /* 0x000000f004067890 */ /* 0x000fe4000ff1e03f */
[----:B------:R-:W-:Y:S02]  /*00d0*/  UIADD3 UR4, UP1, UR4, 0x1f0, URZ ;  /* 0x000001f004047890 */ /* 0x000fe4000ff3e03f */
[----:B------:R-:W-:Y:S02]  /*00e0*/  UIADD3.X UR7, URZ, UR5, URZ, UP0, !UPT ;  /* 0x000000053f077290 */ /* 0x000fe400087fe43f */
[----:B------:R-:W-:-:S07]  /*00f0*/  UIADD3.X UR5, URZ, UR5, URZ, UP1, !UPT ;  /* 0x000000053f057290 */ /* 0x000fce0008ffe43f */
[----:B------:R0:W-:Y:S02]  /*0100*/  UTMACCTL.PF [UR6] ;  /* 0x00000000060079b9 */ /* 0x0001e40008040000 */
[----:B------:R0:W-:Y:S02]  /*0110*/  UTMACCTL.PF [UR4] ;  /* 0x00000000040079b9 */ /* 0x0001e40008040000 */
[----:B0-----:R-:W-:Y:S01]  /*0120*/  NOP ;  /* 0x0000000000007918 */ /* 0x001fe20000000000 */
.L_x_1:
[----:B------:R-:W-:Y:S05]  /*0130*/  BSYNC B0 ;  /* 0x0000000000007941 */ /* 0x000fea0003800000 */
.L_x_0:
[----:B------:R-:W0:Y:S02]  /*0140*/  SHFL.IDX PT, R8, R0, RZ, 0x1f ;  /* 0x00001fff00087589 */ /* 0x000e2400000e0000 */
[----:B0-----:R-:W-:-:S13]  /*0150*/  ISETP.NE.AND P0, PT, R8, RZ, PT ;  /* 0x000000ff0800720c */ /* 0x001fda0003f05270 */
[----:B------:R-:W-:Y:S05]  /*0160*/  @P0 BRA `(.L_x_2) ;  /* 0x0000000000700947 */ /* 0x000fea0003800000 */
[----:B------:R-:W0:Y:S01]  /*0170*/  S2UR UR8, SR_CgaCtaId ;  /* 0x00000000000879c3 */ /* 0x000e220000008800 */
[----:B------:R-:W-:Y:S01]  /*0180*/  UMOV UR4, 0x400 ;  /* 0x0000040000047882 */ /* 0x000fe20000000000 */
[----:B------:R-:W-:Y:S01]  /*0190*/  UMOV UR5, 0x1 ;  /* 0x0000000100057882 */ /* 0x000fe20000000000 */
[----:B------:R-:W-:Y:S01]  /*01a0*/  UMOV UR6, 0x2 ;  /* 0x0000000200067882 */ /* 0x000fe20000000000 */
[----:B------:R-:W-:Y:S01]  /*01b0*/  ELECT P0, URZ, PT ;  /* 0x00000000003f782f */ /* 0x000fe20003800000 */
[----:B------:R-:W-:-:S04]  /*01c0*/  UIADD3 UR6, -UR6, 0x100000, URZ ;  /* 0x0010000006067890 */ /* 0x000fc8000fffe13f */
[----:B------:R-:W-:Y:S02]  /*01d0*/  USHF.L.U32 UR7, UR6, 0xb, URZ ;  /* 0x0000000b06077899 */ /* 0x000fe4000800063f */
[----:B------:R-:W-:Y:S02]  /*01e0*/  USHF.L.U32 UR6, UR6, 0x1, URZ ;  /* 0x0000000106067899 */ /* 0x000fe4000800063f */
[----:B0-----:R-:W-:Y:S02]  /*01f0*/  ULEA UR8, UR8, UR4, 0x18 ;  /* 0x0000000408087291 */ /* 0x001fe4000f8ec03f */
[----:B------:R-:W-:-:S04]  /*0200*/  UIADD3 UR4, -UR5, 0x100000, URZ ;  /* 0x0010000005047890 */ /* 0x000fc8000fffe13f */
[----:B------:R-:W-:Y:S02]  /*0210*/  USHF.L.U32 UR5, UR4, 0xb, URZ ;  /* 0x0000000b04057899 */ /* 0x000fe4000800063f */
[----:B------:R-:W-:Y:S01]  /*0220*/  USHF.L.U32 UR4, UR4, 0x1, URZ ;  /* 0x0000000104047899 */ /* 0x000fe2000800063f */
[----:B------:R-:W0:Y:S11]  /*0230*/  FENCE.VIEW.ASYNC.S ;  /* 0x00000000000073c6 */ /* 0x000e360000000000 */
[----:B0-----:R0:W1:Y:S01]  /*0240*/  SYNCS.EXCH.64 URZ, [UR8], UR4 ;  /* 0x00000004083f75b2 */ /* 0x0010620008000100 */
[----:B------:R0:W2:Y:S01]  /*0250*/  SYNCS.EXCH.64 URZ, [UR8+0x38], UR6 ;  /* 0x00003806083f75b2 */ /* 0x0000a20008000100 */
[----:B------:R0:W3:Y:S01]  /*0260*/  SYNCS.EXCH.64 URZ, [UR8+0x8], UR4 ;  /* 0x00000804083f75b2 */ /* 0x0000e20008000100 */
[----:B------:R0:W4:Y:S01]  /*0270*/  SYNCS.EXCH.64 URZ, [UR8+0x40], UR6 ;  /* 0x00004006083f75b2 */ /* 0x0001220008000100 */
[----:B------:R0:W0:Y:S01]  /*0280*/  SYNCS.EXCH.64 URZ, [UR8+0x10], UR4 ;  /* 0x00001004083f75b2 */ /* 0x0000220008000100 */
        /* <DEDUP_REMOVED lines=9> */
[----:B------:R-:W-:Y:S01]  /*0320*/  NOP ;  /* 0x0000000000007918 */ /* 0x000fe20000000000 */
.L_x_2:
[----:B------:R-:W5:Y:S01]  /*0330*/  SHFL.IDX PT, R9, R0, RZ, 0x1f ;  /* 0x00001fff00097589 */ /* 0x000f6200000e0000 */
[----:B------:R-:W-:Y:S01]  /*0340*/  SHF.R.S32.HI R4, RZ, 0x1f, R5 ;  /* 0x0000001fff047819 */ /* 0x000fe20000011405 */
[----:B------:R-:W1:Y:S01]  /*0350*/  S2UR UR12, SR_CTAID.X ;  /* 0x00000000000c79c3 */ /* 0x000e620000002500 */
[----:B------:R-:W-:Y:S01]  /*0360*/  ELECT P0, URZ, PT ;  /* 0x00000000003f782f */ /* 0x000fe20003800000 */
[----:B------:R2:W3:Y:S01]  /*0370*/  SHFL.IDX PT, R11, R0, RZ, 0x1f ;  /* 0x00001fff000b7589 */ /* 0x0004e200000e0000 */
[----:B------:R-:W-:Y:S02]  /*0380*/  LEA.HI R4, R4, R5, RZ, 0x7 ;  /* 0x0000000504047211 */ /* 0x000fe400078f38ff */
[----:B------:R-:W-:Y:S02]  /*0390*/  ELECT P1, URZ, PT ;  /* 0x00000000003f782f */ /* 0x000fe40003820000 */
[----:B------:R-:W-:Y:S01]  /*03a0*/  SHF.R.S32.HI R13, RZ, 0x1f, R8 ;  /* 0x0000001fff0d7819 */ /* 0x000fe20000011408 */
[----:B------:R-:W4:Y:S01]  /*03b0*/  S2R R6, SR_CTAID.Y ;  /* 0x0000000000067919 */ /* 0x000f220000002600 */
[----:B------:R-:W-:Y:S01]  /*03c0*/  LOP3.LUT R4, R4, 0xffffff80, RZ, 0xc0, !PT ;  /* 0xffffff8004047812 */ /* 0x000fe200078ec0ff */
[----:B------:R-:W4:Y:S01]  /*03d0*/  LDC R14, c[0x0][0x140] ;  /* 0x00005000ff0e7b82 */ /* 0x000f220000000800 */
[----:B0-----:R-:W-:Y:S01]  /*03e0*/  ULDC UR4, c[0x0][0x150] ;  /* 0x0000540000047ab9 */ /* 0x001fe20000000800 */
[----:B------:R-:W-:Y:S01]  /*03f0*/  LEA.HI R13, R13, R8, RZ, 0x2 ;  /* 0x000000080d0d7211 */ /* 0x000fe200078f10ff */
[----:B------:R-:W0:Y:S01]  /*0400*/  SHFL.IDX PT, R16, R7, RZ, 0x1f ;  /* 0x00001fff07107589 */ /* 0x000e2200000e0000 */
[----:B------:R-:W-:Y:S01]  /*0410*/  IMAD.IADD R4, R5, 0x1, -R4 ;  /* 0x0000000105047824 */ /* 0x000fe200078e0a04 */
[----:B------:R-:W-:Y:S01]  /*0420*/  UMOV UR11, 0x80 ;  /* 0x00000080000b7882 */ /* 0x000fe20000000000 */
[----:B------:R-:W-:Y:S01]  /*0430*/  LOP3.LUT R13, R13, 0x3ffffffc, RZ, 0xc0, !PT ;  /* 0x3ffffffc0d0d7812 */ /* 0x000fe200078ec0ff */
[----:B------:R-:W-:Y:S01]  /*0440*/  NOP ;  /* 0x0000000000007918 */ /* 0x000fe20000000000 */
[----:B------:R-:W0:Y:S01]  /*0450*/  LDC R15, c[0x0][0x144] ;  /* 0x00005100ff0f7b82 */ /* 0x000e220000000800 */
[----:B------:R-:W-:Y:S01]  /*0460*/  SHF.R.S32.HI R3, RZ, 0x1f, R4 ;  /* 0x0000001fff037819 */ /* 0x000fe20000011404 */
[----:B------:R-:W-:Y:S01]  /*0470*/  NOP ;  /* 0x0000000000007918 */ /* 0x000fe20000000000 */
[----:B------:R-:W-:Y:S01]  /*0480*/  IMAD.IADD R8, R8, 0x1, -R13 ;  /* 0x0000000108087824 */ /* 0x000fe200078e0a0d */
[C---:B------:R-:W-:Y:S01]  /*0490*/  ISETP.NE.AND P4, PT, R10.reuse, RZ, PT ;  /* 0x000000ff0a00720c */ /* 0x040fe20003f85270 */
[----:B------:R-:W-:Y:S01]  /*04a0*/  VIADD R33, R10, 0xffffffff ;  /* 0xffffffff0a217836 */ /* 0x000fe20000000000 */
[----:B-----5:R-:W-:Y:S01]  /*04b0*/  ISETP.NE.OR P0, PT, R9, RZ, !P0 ;  /* 0x000000ff0900720c */ /* 0x020fe20004705670 */
[----:B------:R-:W-:Y:S01]  /*04c0*/  IMAD.MOV.U32 R57, RZ, RZ, 0x1 ;  /* 0x00000001ff397424 */ /* 0x000fe200078e00ff */
[----:B------:R-:W-:Y:S01]  /*04d0*/  LEA.HI R9, R3, R4, RZ, 0x3 ;  /* 0x0000000403097211 */ /* 0x000fe200078f18ff */
[----:B------:R-:W5:Y:S01]  /*04e0*/  LDC R21, c[0x0][0x148] ;  /* 0x00005200ff157b82 */ /* 0x000f620000000800 */
[----:B-1----:R-:W-:-:S02]  /*04f0*/  I2FP.F32.U32 R12, UR12 ;  /* 0x0000000c000c7c45 */ /* 0x002fc40008201000 */
[--C-:B--2---:R-:W-:Y:S02]  /*0500*/  SHF.R.S32.HI R0, RZ, 0x3, R9.reuse ;  /* 0x00000003ff007819 */ /* 0x104fe40000011409 */
[----:B------:R-:W-:Y:S01]  /*0510*/  SHF.R.S32.HI R9, RZ, 0x1f, R9 ;  /* 0x0000001fff097819 */ /* 0x000fe20000011409 */
[----:B------:R-:W-:Y:S01]  /*0520*/  FMUL R12, R12, UR4 ;  /* 0x000000040c0c7c20 */ /* 0x000fe20008400000 */
[----:B---3--:R-:W-:Y:S01]  /*0530*/  ISETP.NE.OR P1, PT, R11, RZ, !P1 ;  /* 0x000000ff0b00720c */ /* 0x008fe20004f25670 */
[----:B------:R-:W-:Y:S01]  /*0540*/  ULDC UR4, c[0x0][0x154] ;  /* 0x0000550000047ab9 */ /* 0x000fe20000000800 */
[----:B------:R-:W-:Y:S01]  /*0550*/  LEA.HI R11, R9, R0, RZ, 0x2 ;  /* 0x00000000090b7211 */ /* 0x000fe200078f10ff */
[----:B------:R-:W-:Y:S01]  /*0560*/  VOTEU.ALL UP1, P0 ;  /* 0x00000000003f7886 */ /* 0x000fe20000020000 */
[----:B------:R-:W-:Y:S01]  /*0570*/  SHF.R.S32.HI R9, RZ, 0x1f, R2 ;  /* 0x0000001fff097819 */ /* 0x000fe20000011402 */
[----:B------:R-:W1:Y:S01]  /*0580*/  F2I.U32.TRUNC.NTZ R12, R12 ;  /* 0x0000000c000c7305 */ /* 0x000e62000020f000 */
[----:B------:R-:W-:Y:S01]  /*0590*/  LOP3.LUT R11, R11, 0xfffffffc, RZ, 0xc0, !PT ;  /* 0xfffffffc0b0b7812 */ /* 0x000fe200078ec0ff */
[----:B------:R-:W-:Y:S01]  /*05a0*/  VOTEU.ALL UP0, P0 ;  /* 0x00000000003f7886 */ /* 0x000fe20000000000 */
[----:B------:R-:W-:Y:S01]  /*05b0*/  LEA.HI R9, R9, R2, RZ, 0x2 ;  /* 0x0000000209097211 */ /* 0x000fe200078f10ff */
[----:B------:R-:W2:Y:S01]  /*05c0*/  @!UP1 S2UR UR7, SR_CgaCtaId ;  /* 0x00000000000799c3 */ /* 0x000ea20000008800 */
[----:B----4-:R-:W-:Y:S01]  /*05d0*/  ISETP.EQ.U32.AND P2, PT, R14, 0x1, PT ;  /* 0x000000010e00780c */ /* 0x010fe20003f42070 */
[----:B------:R-:W-:Y:S01]  /*05e0*/  IMAD.IADD R11, R0, 0x1, -R11 ;  /* 0x00000001000b7824 */ /* 0x000fe200078e0a0b */
[----:B------:R-:W-:Y:S01]  /*05f0*/  LOP3.LUT R9, R9, 0xfffffffc, RZ, 0xc0, !PT ;  /* 0xfffffffc09097812 */ /* 0x000fe200078ec0ff */
[----:B------:R-:W-:Y:S01]  /*0600*/  VOTEU.ALL UP2, P1 ;  /* 0x00000000003f7886 */ /* 0x000fe20000840000 */
[----:B------:R-:W-:Y:S01]  /*0610*/  @!UP1 UMOV UR6, 0x400 ;  /* 0x0000040000069882 */ /* 0x000fe20000000000 */
[----:B------:R-:W-:Y:S01]  /*0620*/  IMAD R8, R8, 0x4, R11 ;  /* 0x0000000408087824 */ /* 0x000fe200078e020b */
[----:B------:R-:W-:Y:S01]  /*0630*/  VOTEU.ALL UP3, P1 ;  /* 0x00000000003f7886 */ /* 0x000fe20000860000 */
[----:B------:R-:W-:Y:S01]  /*0640*/  IMAD.IADD R14, R2, 0x1, -R9 ;  /* 0x00000001020e7824 */ /* 0x000fe200078e0a09 */
[----:B------:R-:W-:Y:S01]  /*0650*/  I2FP.F32.U32 R2, R6 ;  /* 0x0000000600027245 */ /* 0x000fe20000201000 */
[----:B------:R-:W3:Y:S01]  /*0660*/  @!UP2 S2UR UR10, SR_CgaCtaId ;  /* 0x00000000000aa9c3 */ /* 0x000ee20000008800 */
[----:B------:R-:W-:Y:S01]  /*0670*/  LEA.HI R0, R8, R8, RZ, 0x1 ;  /* 0x0000000808007211 */ /* 0x000fe200078f08ff */
[----:B-1----:R-:W-:Y:S01]  /*0680*/  IMAD.MOV R12, RZ, RZ, -R12 ;  /* 0x000000ffff0c7224 */ /* 0x002fe200078e0a0c */
[----:B------:R-:W-:Y:S01]  /*0690*/  @!UP2 UMOV UR9, 0x400 ;  /* 0x000004000009a882 */ /* 0x000fe20000000000 */
[----:B------:R-:W-:Y:S01]  /*06a0*/  FMUL R2, R2, UR4 ;  /* 0x0000000402027c20 */ /* 0x000fe20008400000 */
[----:B------:R-:W-:Y:S01]  /*06b0*/  LOP3.LUT R11, R0, 0xfffffffe, RZ, 0xc0, !PT ;  /* 0xfffffffe000b7812 */ /* 0x000fe200078ec0ff */
[----:B0-----:R-:W-:Y:S01]  /*06c0*/  IMAD R20, R15, R12, UR12 ;  /* 0x0000000c0f147e24 */ /* 0x001fe2000f8e020c */
[----:B------:R-:W-:Y:S01]  /*06d0*/  UMOV UR4, 0x20 ;  /* 0x0000002000047882 */ /* 0x000fe20000000000 */
[----:B------:R-:W-:Y:S01]  /*06e0*/  IMAD.SHL.U32 R9, R8, 0x4, RZ ;  /* 0x0000000408097824 */ /* 0x000fe200078e00ff */
[----:B------:R-:W-:-:S04]  /*06f0*/  @!UP1 UIADD3 UR4, -UR4, 0x100000, URZ ;  /* 0x0010000004049890 */ /* 0x000fc8000fffe13f */
[----:B------:R-:W-:Y:S02]  /*0700*/  @!UP1 USHF.L.U32 UR5, UR4, 0xb, URZ ;  /* 0x0000000b04059899 */ /* 0x000fe4000800063f */
[----:B------:R-:W-:Y:S01]  /*0710*/  @!UP1 USHF.L.U32 UR4, UR4, 0x1, URZ ;  /* 0x0000000104049899 */ /* 0x000fe2000800063f */
[C---:B------:R-:W-:Y:S01]  /*0720*/  IMAD.IADD R11, R8.reuse, 0x1, -R11 ;  /* 0x00000001080b7824 */ /* 0x040fe200078e0a0b */
[----:B------:R-:W0:Y:S01]  /*0730*/  F2I.U32.TRUNC.NTZ R2, R2 ;  /* 0x0000000200027305 */ /* 0x000e22000020f000 */
[----:B------:R-:W-:Y:S01]  /*0740*/  VOTEU.ALL UP4, P1 ;  /* 0x00000000003f7886 */ /* 0x000fe20000880000 */
[----:B------:R-:W-:Y:S01]  /*0750*/  LOP3.LUT R56, R8, 0xc, R9, 0x78, !PT ;  /* 0x0000000c08387812 */ /* 0x000fe200078e7809 */
[----:B--2---:R-:W-:Y:S01]  /*0760*/  @!UP1 ULEA UR8, UR7, UR6, 0x18 ;  /* 0x0000000607089291 */ /* 0x004fe2000f8ec03f */
[----:B------:R-:W-:Y:S01]  /*0770*/  ISETP.NE.AND P3, PT, R11, R20, PT ;  /* 0x000000140b00720c */ /* 0x000fe20003f65270 */
[----:B------:R-:W-:-:S04]  /*0780*/  @!UP2 UIADD3 UR6, -UR11, 0x100000, URZ ;  /* 0x001000000b06a890 */ /* 0x000fc8000fffe13f */
[----:B------:R-:W-:Y:S02]  /*0790*/  @!UP2 USHF.L.U32 UR7, UR6, 0xb, URZ ;  /* 0x0000000b0607a899 */ /* 0x000fe4000800063f */
[----:B------:R-:W-:Y:S01]  /*07a0*/  @!UP2 USHF.L.U32 UR6, UR6, 0x1, URZ ;  /* 0x000000010606a899 */ /* 0x000fe2000800063f */
[----:B------:R-:W-:Y:S01]  /*07b0*/  ISETP.GE.U32.AND P6, PT, R33, 0x2, PT ;  /* 0x000000022100780c */ /* 0x000fe20003fc6070 */
[----:B------:R-:W-:Y:S01]  /*07c0*/  VOTEU.ALL UP5, P1 ;  /* 0x00000000003f7886 */ /* 0x000fe200008a0000 */
[----:B------:R-:W-:Y:S01]  /*07d0*/  VOTEU.ALL UP1, P0 ;  /* 0x00000000003f7886 */ /* 0x000fe20000020000 */
[----:B------:R-:W-:Y:S02]  /*07e0*/  LOP3.LUT P0, RZ, R4, 0x7, RZ, 0xc0, !PT ;  /* 0x0000000704ff7812 */ /* 0x000fe4000780c0ff */
[----:B------:R-:W-:Y:S01]  /*07f0*/  R2UR UR43, R16 ;  /* 0x00000000102b72ca */ /* 0x000fe200000e0000 */
[----:B---3--:R-:W-:Y:S01]  /*0800*/  @!UP2 ULEA UR9, UR10, UR9, 0x18 ;  /* 0x000000090a09a291 */ /* 0x008fe2000f8ec03f */
[C---:B------:R-:W-:Y:S01]  /*0810*/  ISETP.LT.U32.AND P0, PT, R56.reuse, 0x2, !P0 ;  /* 0x000000023800780c */ /* 0x040fe20004701070 */
[----:B0-----:R-:W-:Y:S01]  /*0820*/  IMAD.MOV R24, RZ, RZ, -R2 ;  /* 0x000000ffff187224 */ /* 0x001fe200078e0a02 */
[----:B------:R-:W-:Y:S01]  /*0830*/  VOTEU.ALL UP2, P1 ;  /* 0x00000000003f7886 */ /* 0x000fe20000840000 */
[----:B------:R-:W-:Y:S01]  /*0840*/  @P3 LEA.HI R0, R56, R56, RZ, 0x1 ;  /* 0x0000003838003211 */ /* 0x000fe200078f08ff */
[----:B------:R-:W0:Y:S02]  /*0850*/  FENCE.VIEW.ASYNC.S ;  /* 0x00000000000073c6 */ /* 0x000e240000000000 */
[----:B0-----:R0:W1:Y:S01]  /*0860*/  @!UP0 SYNCS.EXCH.64 URZ, [UR8+0xa0], UR4 ;  /* 0x0000a004083f85b2 */ /* 0x0010620008000100 */
[----:B------:R-:W-:Y:S01]  /*0870*/  ISETP.NE.AND P1, PT, R14, 0x3, PT ;  /* 0x000000030e00780c */ /* 0x000fe20003f25270 */
[----:B-----5:R-:W-:Y:S01]  /*0880*/  IMAD R9, R21, R24, R6 ;  /* 0x0000001815097224 */ /* 0x020fe200078e0206 */
[----:B------:R-:W-:-:S02]  /*0890*/  @P3 SHF.R.S32.HI R0, RZ, 0x1, R0 ;  /* 0x00000001ff003819 */ /* 0x000fc40000011400 */
[----:B------:R-:W-:Y:S02]  /*08a0*/  ISETP.EQ.OR P1, PT, R14, RZ, !P1 ;  /* 0x000000ff0e00720c */ /* 0x000fe40004f22670 */
[----:B------:R-:W-:Y:S02]  /*08b0*/  @P3 ISETP.NE.AND P5, PT, R0, R9, PT ;  /* 0x000000090000320c */ /* 0x000fe40003fa5270 */
[----:B------:R-:W-:Y:S02]  /*08c0*/  ISETP.EQ.AND P1, PT, R10, RZ, P1 ;  /* 0x000000ff0a00720c */ /* 0x000fe40000f22270 */
[----:B------:R-:W-:Y:S02]  /*08d0*/  SEL R0, RZ, 0x1, !P0 ;  /* 0x00000001ff007807 */ /* 0x000fe40004000000 */
[----:B------:R-:W-:Y:S02]  /*08e0*/  @P3 SEL R57, RZ, 0x1, P5 ;  /* 0x00000001ff393807 */ /* 0x000fe40002800000 */
[----:B------:R-:W-:Y:S01]  /*08f0*/  SEL R23, RZ, 0x1, !P1 ;  /* 0x00000001ff177807 */ /* 0x000fe20004800000 */
[----:B------:R0:W2:Y:S01]  /*0900*/  @!UP1 SYNCS.EXCH.64 URZ, [UR8+0xa8], UR4 ;  /* 0x0000a804083f95b2 */ /* 0x0000a20008000100 */
[----:B------:R-:W-:Y:S01]  /*0910*/  NOP ;  /* 0x0000000000007918 */ /* 0x000fe20000000000 */
[----:B------:R-:W-:-:S02]  /*0920*/  LOP3.LUT R57, R57, R0, RZ, 0xc0, !PT ;  /* 0x0000000039397212 */ /* 0x000fc400078ec0ff */
[----:B------:R-:W-:Y:S01]  /*0930*/  SEL R23, R23, 0x2, P6 ;  /* 0x0000000217177807 */ /* 0x000fe20003000000 */
[----:B------:R0:W3:Y:S01]  /*0940*/  @!UP2 SYNCS.EXCH.64 URZ, [UR9+0x80], UR6 ;  /* 0x00008006093fa5b2 */ /* 0x0000e20008000100 */
[----:B------:R0:W4:Y:S01]  /*0950*/  @!UP3 SYNCS.EXCH.64 URZ, [UR9+0x88], UR6 ;  /* 0x00008806093fb5b2 */ /* 0x0001220008000100 */
[----:B------:R0:W0:Y:S01]  /*0960*/  @!UP4 SYNCS.EXCH.64 URZ, [UR9+0x90], UR6 ;  /* 0x00009006093fc5b2 */ /* 0x0000220008000100 */
[----:B------:R0:W0:Y:S01]  /*0970*/  @!UP5 SYNCS.EXCH.64 URZ, [UR9+0x98], UR6 ;  /* 0x00009806093fd5b2 */ /* 0x0000220008000100 */
[----:B------:R-:W-:Y:S01]  /*0980*/  NOP ;  /* 0x0000000000007918 */ /* 0x000fe20000000000 */
[----:B-1----:R-:W-:Y:S05]  /*0990*/  @!P2 BRA `(.L_x_3) ;  /* 0x000000000008a947 */ /* 0x002fea0003800000 */
[----:B0-234-:R-:W-:Y:S01]  /*09a0*/  UCGABAR_ARV ;  /* 0x00000000000079c7 */ /* 0x01dfe20008000000 */
[----:B------:R-:W-:Y:S05]  /*09b0*/  BRA `(.L_x_4) ;  /* 0x0000000000047947 */ /* 0x000fea0003800000 */
.L_x_3:
[----:B0-234-:R-:W-:Y:S01]  /*09c0*/  NOP ;  /* 0x0000000000007918 */ /* 0x01dfe20000000000 */
.L_x_4:
[----:B------:R-:W-:Y:S01]  /*09d0*/  ULDC.64 UR4, c[0x0][0x598] ;  /* 0x0001660000047ab9 */ /* 0x000fe20000000a00 */
[----:B------:R-:W-:Y:S01]  /*09e0*/  ULDC.64 UR36, c[0x0][0x208] ;  /* 0x0000820000247ab9 */ /* 0x000fe20000000a00 */
[----:B------:R-:W-:-:S04]  /*09f0*/  ISETP.NE.U32.AND P0, PT, RZ, UR4, PT ;  /* 0x00000004ff007c0c */ /* 0x000fc8000bf05070 */
[----:B------:R-:W-:-:S13]  /*0a00*/  ISETP.NE.AND.EX P0, PT, RZ, UR5, PT, P0 ;  /* 0x00000005ff007c0c */ /* 0x000fda000bf05300 */
[----:B------:R-:W-:Y:S05]  /*0a10*/  @!P0 BRA `(.L_x_5) ;  /* 0x00000000001c8947 */ /* 0x000fea0003800000 */
[----:B------:R-:W0:Y:S02]  /*0a20*/  LDC.64 R8, c[0x0][0x598] ;  /* 0x00016600ff087b82 */ /* 0x000e240000000a00 */
[----:B0-----:R-:W2:Y:S02]  /*0a30*/  LDG.E.64 R8, desc[UR36][R8.64] ;  /* 0x0000002408087981 */ /* 0x001ea4000c1e1b00 */
[----:B--2---:R-:W-:-:S04]  /*0a40*/  ISETP.NE.U32.AND P0, PT, R8, RZ, PT ;  /* 0x000000ff0800720c */ /* 0x004fc80003f05070 */
[----:B------:R-:W-:-:S13]  /*0a50*/  ISETP.NE.AND.EX P0, PT, R9, RZ, PT, P0 ;  /* 0x000000ff0900720c */ /* 0x000fda0003f05300 */
[----:B------:R-:W-:Y:S05]  /*0a60*/  @!P0 BRA `(.L_x_5) ;  /* 0x0000000000088947 */ /* 0x000fea0003800000 */
[----:B------:R0:W5:Y:S01]  /*0a70*/  LD.E R58, desc[UR36][R8.64] ;  /* 0x00000024083a7980 */ /* 0x000162000c101900 */
[----:B------:R-:W-:Y:S05]  /*0a80*/  BRA `(.L_x_6) ;  /* 0x0000000000247947 */ /* 0x000fea0003800000 */
.L_x_5:
[----:B------:R-:W-:Y:S02]  /*0a90*/  ULDC.64 UR4, c[0x0][0x588] ;  /* 0x0001620000047ab9 */ /* 0x000fe40000000a00 */
[----:B------:R-:W-:-:S04]  /*0aa0*/  ISETP.NE.U32.AND P0, PT, RZ, UR4, PT ;  /* 0x00000004ff007c0c */ /* 0x000fc8000bf05070 */
[----:B------:R-:W-:-:S13]  /*0ab0*/  ISETP.NE.AND.EX P0, PT, RZ, UR5, PT, P0 ;  /* 0x00000005ff007c0c */ /* 0x000fda000bf05300 */
[----:B------:R-:W-:Y:S05]  /*0ac0*/  @!P0 BRA `(.L_x_7) ;  /* 0x00000000000c8947 */ /* 0x000fea0003800000 */
[----:B------:R-:W0:Y:S02]  /*0ad0*/  LDC.64 R58, c[0x0][0x588] ;  /* 0x00016200ff3a7b82 */ /* 0x000e240000000a00 */
[----:B0-----:R1:W5:Y:S01]  /*0ae0*/  LDG.E R58, desc[UR36][R58.64] ;  /* 0x000000243a3a7981 */ /* 0x001362000c1e1900 */
[----:B------:R-:W-:Y:S05]  /*0af0*/  BRA `(.L_x_6) ;  /* 0x0000000000087947 */ /* 0x000fea0003800000 */
.L_x_7:
[----:B------:R-:W-:Y:S02]  /*0b00*/  ULDC UR4, c[0x0][0x580] ;  /* 0x0001600000047ab9 */ /* 0x000fe40000000800 */
[----:B------:R-:W-:-:S07]  /*0b10*/  IMAD.U32 R58, RZ, RZ, UR4 ;  /* 0x00000004ff3a7e24 */ /* 0x000fce000f8e00ff */
.L_x_6:
[----:B------:R-:W-:Y:S02]  /*0b20*/  ULDC.64 UR4, c[0x0][0x5a0] ;  /* 0x0001680000047ab9 */ /* 0x000fe40000000a00 */
[----:B------:R-:W-:-:S04]  /*0b30*/  ISETP.NE.U32.AND P0, PT, RZ, UR4, PT ;  /* 0x00000004ff007c0c */ /* 0x000fc8000bf05070 */
[----:B------:R-:W-:-:S13]  /*0b40*/  ISETP.NE.AND.EX P0, PT, RZ, UR5, PT, P0 ;  /* 0x00000005ff007c0c */ /* 0x000fda000bf05300 */
[----:B------:R-:W-:Y:S05]  /*0b50*/  @!P0 BRA `(.L_x_8) ;  /* 0x00000000001c8947 */ /* 0x000fea0003800000 */
[----:B0-----:R-:W0:Y:S02]  /*0b60*/  LDC.64 R8, c[0x0][0x5a0] ;  /* 0x00016800ff087b82 */ /* 0x001e240000000a00 */
[----:B0-----:R-:W2:Y:S02]  /*0b70*/  LDG.E.64 R8, desc[UR36][R8.64] ;  /* 0x0000002408087981 */ /* 0x001ea4000c1e1b00 */
[----:B--2---:R-:W-:-:S04]  /*0b80*/  ISETP.NE.U32.AND P0, PT, R8, RZ, PT ;  /* 0x000000ff0800720c */ /* 0x004fc80003f05070 */
[----:B------:R-:W-:-:S13]  /*0b90*/  ISETP.NE.AND.EX P0, PT, R9, RZ, PT, P0 ;  /* 0x000000ff0900720c */ /* 0x000fda0003f05300 */
[----:B------:R-:W-:Y:S05]  /*0ba0*/  @!P0 BRA `(.L_x_8) ;  /* 0x0000000000088947 */ /* 0x000fea0003800000 */
[----:B-1----:R0:W5:Y:S01]  /*0bb0*/  LD.E R59, desc[UR36][R8.64] ;  /* 0x00000024083b7980 */ /* 0x002162000c101900 */
[----:B------:R-:W-:Y:S05]  /*0bc0*/  BRA `(.L_x_9) ;  /* 0x0000000000247947 */ /* 0x000fea0003800000 */
.L_x_8:
[----:B------:R-:W-:Y:S02]  /*0bd0*/  ULDC.64 UR4, c[0x0][0x590] ;  /* 0x0001640000047ab9 */ /* 0x000fe40000000a00 */
[----:B------:R-:W-:-:S04]  /*0be0*/  ISETP.NE.U32.AND P0, PT, RZ, UR4, PT ;  /* 0x00000004ff007c0c */ /* 0x000fc8000bf05070 */
[----:B------:R-:W-:-:S13]  /*0bf0*/  ISETP.NE.AND.EX P0, PT, RZ, UR5, PT, P0 ;  /* 0x00000005ff007c0c */ /* 0x000fda000bf05300 */
[----:B------:R-:W-:Y:S05]  /*0c00*/  @!P0 BRA `(.L_x_10) ;  /* 0x00000000000c8947 */ /* 0x000fea0003800000 */
[----:B0-----:R-:W1:Y:S02]  /*0c10*/  LDC.64 R8, c[0x0][0x590] ;  /* 0x00016400ff087b82 */ /* 0x001e640000000a00 */
[----:B-1----:R1:W5:Y:S01]  /*0c20*/  LDG.E R59, desc[UR36][R8.64] ;  /* 0x00000024083b7981 */ /* 0x002362000c1e1900 */
[----:B------:R-:W-:Y:S05]  /*0c30*/  BRA `(.L_x_9) ;  /* 0x0000000000087947 */ /* 0x000fea0003800000 */
.L_x_10:
[----:B------:R-:W-:Y:S02]  /*0c40*/  ULDC UR4, c[0x0][0x584] ;  /* 0x0001610000047ab9 */ /* 0x000fe40000000800 */
[----:B-1----:R-:W-:-:S07]  /*0c50*/  IMAD.U32 R59, RZ, RZ, UR4 ;  /* 0x00000004ff3b7e24 */ /* 0x002fce000f8e00ff */
.L_x_9:
[----:B------:R-:W2:Y:S01]  /*0c60*/  LDC R2, c[0x0][0x65c] ;  /* 0x00019700ff027b82 */ /* 0x000ea20000000800 */
[----:B------:R-:W-:Y:S01]  /*0c70*/  ULDC UR6, c[0x0][0x28c] ;  /* 0x0000a30000067ab9 */ /* 0x000fe20000000800 */
[----:B------:R-:W-:Y:S01]  /*0c80*/  ISETP.NE.AND P0, PT, R10, 0x2, PT ;  /* 0x000000020a00780c */ /* 0x000fe20003f05270 */
[----:B------:R-:W-:Y:S01]  /*0c90*/  UIADD3 UR6, UR6, 0xff, URZ ;  /* 0x000000ff06067890 */ /* 0x000fe2000fffe03f */
[----:B01----:R-:W-:Y:S01]  /*0ca0*/  IMAD.U32 R8, RZ, RZ, UR12 ;  /* 0x0000000cff087e24 */ /* 0x003fe2000f8e00ff */
[----:B------:R-:W-:Y:S01]  /*0cb0*/  UMOV UR38, URZ ;  /* 0x0000003f00267c82 */ /* 0x000fe20008000000 */
[----:B------:R-:W-:Y:S01]  /*0cc0*/  UMOV UR39, URZ ;  /* 0x0000003f00277c82 */ /* 0x000fe20008000000 */
[----:B------:R-:W-:Y:S01]  /*0cd0*/  USHF.R.S32.HI UR7, URZ, 0x1f, UR6 ;  /* 0x0000001f3f077899 */ /* 0x000fe20008011406 */
[----:B------:R-:W-:-:S03]  /*0ce0*/  ULDC.64 UR8, c[0x0][0x650] ;  /* 0x0001940000087ab9 */ /* 0x000fc60000000a00 */
[----:B------:R-:W-:-:S04]  /*0cf0*/  ULEA.HI UR7, UR7, UR6, URZ, 0x8 ;  /* 0x0000000607077291 */ /* 0x000fc8000f8f403f */
[----:B------:R-:W-:Y:S01]  /*0d00*/  USHF.R.S32.HI UR40, URZ, 0x8, UR7 ;  /* 0x000000083f287899 */ /* 0x000fe20008011407 */
[----:B--2---:R-:W-:-:S13]  /*0d10*/  ISETP.NE.AND P1, PT, R2, 0x1, PT ;  /* 0x000000010200780c */ /* 0x004fda0003f25270 */
[----:B------:R-:W0:Y:S01]  /*0d20*/  @P1 LDC R17, c[0x0][0x10] ;  /* 0x00000400ff111b82 */ /* 0x000e220000000800 */
[----:B------:R-:W-:Y:S02]  /*0d30*/  @P1 IMAD.MOV.U32 R7, RZ, RZ, RZ ;  /* 0x000000ffff071224 */ /* 0x000fe400078e00ff */
[----:B------:R-:W-:-:S05]  /*0d40*/  @P1 IMAD.MOV.U32 R9, RZ, RZ, RZ ;  /* 0x000000ffff091224 */ /* 0x000fca00078e00ff */
[----:B------:R-:W1:Y:S01]  /*0d50*/  @!P1 LDC R11, c[0x0][0xc] ;  /* 0x00000300ff0b9b82 */ /* 0x000e620000000800 */
[----:B------:R-:W-:Y:S01]  /*0d60*/  ULDC UR4, c[0x0][0xc] ;  /* 0x0000030000047ab9 */ /* 0x000fe20000000800 */
[----:B------:R-:W-:Y:S02]  /*0d70*/  ULDC UR5, c[0x0][0x10] ;  /* 0x0000040000057ab9 */ /* 0x000fe40000000800 */
[----:B------:R-:W-:-:S04]  /*0d80*/  UIMAD.WIDE.U32 UR4, UR4, UR5, URZ ;  /* 0x00000005040472a5 */ /* 0x000fc8000f8e003f */
[----:B------:R-:W2:Y:S01]  /*0d90*/  LDC R0, c[0x0][0x14] ;  /* 0x00000500ff007b82 */ /* 0x000ea20000000800 */
[----:B0-----:R-:W-:-:S04]  /*0da0*/  @P1 IMAD.WIDE.U32 R16, R17, UR12, R6 ;  /* 0x0000000c11101c25 */ /* 0x001fc8000f8e0006 */
[----:B------:R-:W-:Y:S02]  /*0db0*/  @P1 IMAD.IADD R17, R17, 0x1, R9 ;  /* 0x0000000111111824 */ /* 0x000fe400078e0209 */
[----:B------:R-:W-:Y:S02]  /*0dc0*/  IMAD.MOV.U32 R9, RZ, RZ, RZ ;  /* 0x000000ffff097224 */ /* 0x000fe400078e00ff */
[----:B-1----:R-:W-:-:S04]  /*0dd0*/  @!P1 IMAD.WIDE.U32 R8, R6, R11, R8 ;  /* 0x0000000b06089225 */ /* 0x002fc800078e0008 */
[----:B------:R-:W-:Y:S02]  /*0de0*/  @!P1 IMAD.MOV.U32 R16, RZ, RZ, R8 ;  /* 0x000000ffff109224 */ /* 0x000fe400078e0008 */
[----:B--2---:R-:W-:-:S04]  /*0df0*/  IMAD.WIDE.U32 R12, R0, UR4, RZ ;  /* 0x00000004000c7c25 */ /* 0x004fc8000f8e00ff */
[----:B------:R-:W-:Y:S01]  /*0e00*/  IMAD R10, R0, UR5, RZ ;  /* 0x00000005000a7c24 */ /* 0x000fe2000f8e02ff */
[----:B------:R0:W-:Y:S01]  /*0e10*/  STL.64 [R1], R12 ;  /* 0x0000000c01007387 */ /* 0x0001e20000100a00 */
[----:B------:R-:W-:Y:S02]  /*0e20*/  @!P1 IMAD.MOV.U32 R17, RZ, RZ, R9 ;  /* 0x000000ffff119224 */ /* 0x000fe400078e0009 */
[----:B------:R-:W-:Y:S01]  /*0e30*/  IMAD.IADD R0, R13, 0x1, R10 ;  /* 0x000000010d007824 */ /* 0x000fe200078e020a */
[----:B------:R-:W-:Y:S06]  /*0e40*/  @P0 BRA `(.L_x_11) ;  /* 0x0000000000280947 */ /* 0x000fec0003800000 */
[----:B------:R-:W-:Y:S01]  /*0e50*/  UIMAD.WIDE.U32 UR4, UR40, 0x24924925, URZ ;  /* 0x24924925280478a5 */ /* 0x000fe2000f8e003f */
[----:B------:R-:W-:Y:S01]  /*0e60*/  IADD3 R16, P0, R16, R12, RZ ;  /* 0x0000000c10107210 */ /* 0x000fe20007f1e0ff */
[----:B------:R-:W-:Y:S02]  /*0e70*/  UISETP.GE.U32.AND UP0, UPT, UR40, 0x7, UPT ;  /* 0x000000072800788c */ /* 0x000fe4000bf06070 */
[----:B------:R-:W-:Y:S02]  /*0e80*/  UIADD3 UR4, -UR5, UR40, URZ ;  /* 0x0000002805047290 */ /* 0x000fe4000fffe13f */
[----:B------:R-:W-:Y:S01]  /*0e90*/  IMAD.X R17, R0, 0x1, R17, P0 ;  /* 0x0000000100117824 */ /* 0x000fe200000e0611 */
[----:B------:R-:W-:Y:S01]  /*0ea0*/  UMOV UR39, URZ ;  /* 0x0000003f00277c82 */ /* 0x000fe20008000000 */
[----:B------:R-:W-:-:S04]  /*0eb0*/  ULEA.HI UR4, UR4, UR5, URZ, 0x1f ;  /* 0x0000000504047291 */ /* 0x000fc8000f8ff83f */
[----:B------:R-:W-:-:S04]  /*0ec0*/  USHF.R.U32.HI UR4, URZ, 0x2, UR4 ;  /* 0x000000023f047899 */ /* 0x000fc80008011604 */
[----:B------:R-:W-:Y:S02]  /*0ed0*/  @UP0 ULOP3.LUT UR39, UR4, 0x1, URZ, 0xc0, !UPT ;  /* 0x0000000104270892 */ /* 0x000fe4000f8ec03f */
[----:B------:R-:W-:-:S12]  /*0ee0*/  UIMAD UR38, UR4, -0x7, UR40 ;  /* 0xfffffff9042678a4 */ /* 0x000fd8000f8e0228 */
.L_x_11:
[----:B------:R-:W-:Y:S01]  /*0ef0*/  ISETP.GE.U32.AND P0, PT, R16, UR8, PT ;  /* 0x0000000810007c0c */ /* 0x000fe2000bf06070 */
[----:B------:R-:W-:Y:S01]  /*0f00*/  IMAD.MOV.U32 R22, RZ, RZ, -0x1 ;  /* 0xffffffffff167424 */ /* 0x000fe200078e00ff */
[----:B------:R-:W-:Y:S01]  /*0f10*/  PRMT R8, RZ, 0x7610, R8 ;  /* 0x00007610ff087816 */ /* 0x000fe20000000008 */
[----:B------:R-:W-:Y:S01]  /*0f20*/  IMAD.MOV.U32 R19, RZ, RZ, -0x1 ;  /* 0xffffffffff137424 */ /* 0x000fe200078e00ff */
[----:B------:R-:W-:Y:S01]  /*0f30*/  ISETP.GE.U32.AND.EX P0, PT, R17, UR9, PT, P0 ;  /* 0x0000000911007c0c */ /* 0x000fe2000bf06100 */
[----:B------:R-:W-:-:S12]  /*0f40*/  IMAD.MOV.U32 R18, RZ, RZ, -0x1 ;  /* 0xffffffffff127424 */ /* 0x000fd800078e00ff */
[----:B------:R-:W-:Y:S05]  /*0f50*/  @P0 BRA `(.L_x_12) ;  /* 0x0000000400240947 */ /* 0x000fea0003800000 */
[----:B------:R-:W1:Y:S01]  /*0f60*/  LDC.64 R18, c[0x0][0x628] ;  /* 0x00018a00ff127b82 */ /* 0x000e620000000a00 */
[----:B------:R-:W-:Y:S02]  /*0f70*/  IMAD.MOV.U32 R8, RZ, RZ, R16 ;  /* 0x000000ffff087224 */ /* 0x000fe400078e0010 */
[----:B------:R-:W-:-:S05]  /*0f80*/  IMAD.MOV.U32 R9, RZ, RZ, R17 ;  /* 0x000000ffff097224 */ /* 0x000fca00078e0011 */
[----:B------:R-:W2:Y:S08]  /*0f90*/  LDC R22, c[0x0][0x630] ;  /* 0x00018c00ff167b82 */ /* 0x000eb00000000800 */
[----:B------:R-:W3:Y:S01]  /*0fa0*/  LDC.64 R26, c[0x0][0x620] ;  /* 0x00018800ff1a7b82 */ /* 0x000ee20000000a00 */
[----:B-1----:R-:W-:-:S04]  /*0fb0*/  ISETP.NE.U32.AND P0, PT, R18, RZ, PT ;  /* 0x000000ff1200720c */ /* 0x002fc80003f05070 */
[----:B------:R-:W-:-:S13]  /*0fc0*/  ISETP.NE.AND.EX P0, PT, R19, RZ, PT, P0 ;  /* 0x000000ff1300720c */ /* 0x000fda0003f05300 */
[----:B--23--:R-:W-:Y:S05]  /*0fd0*/  @!P0 BRA `(.L_x_13) ;  /* 0x0000000000288947 */ /* 0x00cfea0003800000 */
[----:B0-----:R-:W0:Y:S02]  /*0fe0*/  LDC R13, c[0x0][0x634] ;  /* 0x00018d00ff0d7b82 */ /* 0x001e240000000800 */
[----:B0-----:R-:W-:-:S05]  /*0ff0*/  IADD3 R13, P0, R16, R13, RZ ;  /* 0x0000000d100d7210 */ /* 0x001fca0007f1e0ff */
[----:B------:R-:W-:-:S04]  /*1000*/  IMAD.X R15, RZ, RZ, R17, P0 ;  /* 0x000000ffff0f7224 */ /* 0x000fc800000e0611 */
[----:B------:R-:W-:-:S04]  /*1010*/  IMAD.WIDE.U32 R8, R15, R18, RZ ;  /* 0x000000120f087225 */ /* 0x000fc800078e00ff */
[----:B------:R-:W-:-:S04]  /*1020*/  IMAD.WIDE.U32 R10, P0, R13, R19, R8 ;  /* 0x000000130d0a7225 */ /* 0x000fc80007800008 */
[----:B------:R-:W-:-:S04]  /*1030*/  IMAD.WIDE.U32 R8, R13, R18, RZ ;  /* 0x000000120d087225 */ /* 0x000fc800078e00ff */
[----:B------:R-:W-:Y:S01]  /*1040*/  IMAD.X R13, RZ, RZ, RZ, P0 ;  /* 0x000000ffff0d7224 */ /* 0x000fe200000e06ff */
[----:B------:R-:W-:Y:S01]  /*1050*/  IADD3 RZ, P0, R9, R10, RZ ;  /* 0x0000000a09ff7210 */ /* 0x000fe20007f1e0ff */
[----:B------:R-:W-:-:S04]  /*1060*/  IMAD.MOV.U32 R12, RZ, RZ, R11 ;  /* 0x000000ffff0c7224 */ /* 0x000fc800078e000b */
[----:B------:R-:W-:-:S08]  /*1070*/  IMAD.WIDE.U32.X R8, R15, R19, R12, P0 ;  /* 0x000000130f087225 */ /* 0x000fd000000e040c */
.L_x_13:
[----:B------:R-:W1:Y:S01]  /*1080*/  LDC.64 R28, c[0x0][0x640] ;  /* 0x00019000ff1c7b82 */ /* 0x000e620000000a00 */
[-CC-:B------:R-:W-:Y:S01]  /*1090*/  SHF.R.U64 R32, R8, R22.reuse, R9.reuse ;  /* 0x0000001608207219 */ /* 0x180fe20000001209 */
[----:B------:R-:W-:Y:S01]  /*10a0*/  IMAD.MOV.U32 R31, RZ, RZ, 0x1 ;  /* 0x00000001ff1f7424 */ /* 0x000fe200078e00ff */
[----:B------:R-:W-:Y:S02]  /*10b0*/  SHF.R.U32.HI R8, RZ, R22, R9 ;  /* 0x00000016ff087219 */ /* 0x000fe40000011609 */
[----:B------:R-:W-:-:S03]  /*10c0*/  IADD3 R11, P0, RZ, -R32, RZ ;  /* 0x80000020ff0b7210 */ /* 0x000fc60007f1e0ff */
[----:B0-----:R-:W0:Y:S02]  /*10d0*/  LDC R12, c[0x0][0x618] ;  /* 0x00018600ff0c7b82 */ /* 0x001e240000000800 */
[----:B------:R-:W-:-:S04]  /*10e0*/  IMAD.X R9, RZ, RZ, ~R8, P0 ;  /* 0x000000ffff097224 */ /* 0x000fc800000e0e08 */
[-C--:B------:R-:W-:Y:S02]  /*10f0*/  IMAD R10, R9, R26.reuse, RZ ;  /* 0x0000001a090a7224 */ /* 0x080fe400078e02ff */
[----:B------:R-:W2:Y:S01]  /*1100*/  LDC R13, c[0x0][0x608] ;  /* 0x00018200ff0d7b82 */ /* 0x000ea20000000800 */
[----:B------:R-:W-:-:S04]  /*1110*/  IMAD.WIDE.U32 R8, R11, R26, R16 ;  /* 0x0000001a0b087225 */ /* 0x000fc800078e0010 */
[----:B------:R-:W-:-:S03]  /*1120*/  IMAD R11, R11, R27, R10 ;  /* 0x0000001b0b0b7224 */ /* 0x000fc600078e020a */
[----:B------:R-:W3:Y:S01]  /*1130*/  LDC R18, c[0x0][0x658] ;  /* 0x00019600ff127b82 */ /* 0x000ee20000000800 */
[----:B------:R-:W-:Y:S01]  /*1140*/  IMAD.IADD R9, R9, 0x1, R11 ;  /* 0x0000000109097824 */ /* 0x000fe200078e020b */
[----:B-1----:R-:W-:Y:S01]  /*1150*/  ISETP.NE.U32.AND P0, PT, R28, RZ, PT ;  /* 0x000000ff1c00720c */ /* 0x002fe20003f05070 */
[----:B------:R-:W-:-:S03]  /*1160*/  IMAD.MOV.U32 R11, RZ, RZ, -0x1 ;  /* 0xffffffffff0b7424 */ /* 0x000fc600078e00ff */
[----:B------:R-:W-:Y:S02]  /*1170*/  ISETP.NE.AND.EX P0, PT, R29, RZ, PT, P0 ;  /* 0x000000ff1d00720c */ /* 0x000fe40003f05300 */
[----:B------:R-:W1:Y:S01]  /*1180*/  LDC R27, c[0x0][0x600] ;  /* 0x00018000ff1b7b82 */ /* 0x000e620000000800 */
[-CC-:B0-----:R-:W-:Y:S02]  /*1190*/  SHF.R.U64 R25, R8, R12.reuse, R9.reuse ;  /* 0x0000000c08197219 */ /* 0x181fe40000001209 */
[----:B------:R-:W-:-:S05]  /*11a0*/  SHF.R.U32.HI R8, RZ, R12, R9 ;  /* 0x0000000cff087219 */ /* 0x000fca0000011609 */
[----:B------:R-:W0:Y:S01]  /*11b0*/  LDC R22, c[0x0][0x648] ;  /* 0x00019200ff167b82 */ /* 0x000e220000000800 */
[-CC-:B--2---:R-:W-:Y:S02]  /*11c0*/  SHF.R.U64 R34, R25, R13.reuse, R8.reuse ;  /* 0x0000000d19227219 */ /* 0x184fe40000001208 */
[----:B------:R-:W-:-:S05]  /*11d0*/  SHF.R.U32.HI R9, RZ, R13, R8 ;  /* 0x0000000dff097219 */ /* 0x000fca0000011608 */
[----:B------:R-:W2:Y:S01]  /*11e0*/  LDC R26, c[0x0][0x638] ;  /* 0x00018e00ff1a7b82 */ /* 0x000ea20000000800 */
[-C--:B---3--:R-:W-:Y:S02]  /*11f0*/  SHF.L.U32 R8, R11, R18.reuse, RZ ;  /* 0x000000120b087219 */ /* 0x088fe400000006ff */
[--C-:B------:R-:W-:Y:S02]  /*1200*/  SHF.R.U64 R36, R34, R18, R9.reuse ;  /* 0x0000001222247219 */ /* 0x100fe40000001209 */
[----:B------:R-:W-:Y:S02]  /*1210*/  LOP3.LUT R15, RZ, R8, RZ, 0x33, !PT ;  /* 0x00000008ff0f7212 */ /* 0x000fe400078e33ff */
[----:B------:R-:W-:Y:S01]  /*1220*/  SHF.R.U32.HI R9, RZ, R18, R9 ;  /* 0x00000012ff097219 */ /* 0x000fe20000011609 */
[----:B------:R-:W3:Y:S01]  /*1230*/  LDC R30, c[0x0][0x610] ;  /* 0x00018400ff1e7b82 */ /* 0x000ee20000000800 */
[----:B------:R-:W-:Y:S01]  /*1240*/  IMAD.MOV.U32 R8, RZ, RZ, R36 ;  /* 0x000000ffff087224 */ /* 0x000fe200078e0024 */
[----:B------:R-:W-:Y:S06]  /*1250*/  @!P0 BRA `(.L_x_14) ;  /* 0x0000000000288947 */ /* 0x000fec0003800000 */
[----:B------:R-:W4:Y:S02]  /*1260*/  LDC R13, c[0x0][0x64c] ;  /* 0x00019300ff0d7b82 */ /* 0x000f240000000800 */
[----:B----4-:R-:W-:-:S05]  /*1270*/  IADD3 R13, P0, R36, R13, RZ ;  /* 0x0000000d240d7210 */ /* 0x010fca0007f1e0ff */
        /* <DEDUP_REMOVED lines=8> */
.L_x_14:
[----:B0-----:R-:W-:Y:S01]  /*1300*/  SHF.R.U64 R9, R8, R22, R9 ;  /* 0x0000001608097219 */ /* 0x001fe20000001209 */
[----:B-1----:R-:W-:Y:S01]  /*1310*/  VIADD R10, R27, 0xffffffff ;  /* 0xffffffff1b0a7836 */ /* 0x002fe20000000000 */
[----:B------:R-:W-:Y:S01]  /*1320*/  SHF.L.U32 R7, R31, R18, RZ ;  /* 0x000000121f077219 */ /* 0x000fe200000006ff */
[----:B------:R-:W-:Y:S01]  /*1330*/  @P1 IMAD R20, R21, R24, R6 ;  /* 0x0000001815141224 */ /* 0x000fe200078e0206 */
[----:B------:R-:W-:Y:S01]  /*1340*/  LOP3.LUT R8, R34, R15, RZ, 0xc0, !PT ;  /* 0x0000000f22087212 */ /* 0x000fe200078ec0ff */
[----:B------:R-:W-:Y:S01]  /*1350*/  IMAD.MOV R11, RZ, RZ, -R9 ;  /* 0x000000ffff0b7224 */ /* 0x000fe200078e0a09 */
[----:B------:R-:W-:Y:S01]  /*1360*/  LOP3.LUT R10, R25, R10, RZ, 0xc0, !PT ;  /* 0x0000000a190a7212 */ /* 0x000fe200078ec0ff */
[----:B------:R-:W-:Y:S02]  /*1370*/  IMAD.MOV.U32 R18, RZ, RZ, R32 ;  /* 0x000000ffff127224 */ /* 0x000fe400078e0020 */
[----:B------:R-:W-:Y:S02]  /*1380*/  IMAD R7, R7, R9, R8 ;  /* 0x0000000907077224 */ /* 0x000fe400078e0208 */
[----:B--2---:R-:W-:-:S02]  /*1390*/  IMAD R6, R11, R26, R36 ;  /* 0x0000001a0b067224 */ /* 0x004fc400078e0224 */
[----:B---3--:R-:W-:Y:S02]  /*13a0*/  IMAD R22, R7, R30, R20 ;  /* 0x0000001e07167224 */ /* 0x008fe400078e0214 */
[----:B------:R-:W-:Y:S02]  /*13b0*/  IMAD R7, R6, R27, R10 ;  /* 0x0000001b06077224 */ /* 0x000fe400078e020a */
[----:B------:R-:W-:-:S03]  /*13c0*/  IMAD.MOV.U32 R8, RZ, RZ, 0x1 ;  /* 0x00000001ff087424 */ /* 0x000fc600078e00ff */
[----:B------:R-:W-:Y:S02]  /*13d0*/  SEL R19, R7, R22, !P1 ;  /* 0x0000001607137207 */ /* 0x000fe40004800000 */
[----:B------:R-:W-:-:S07]  /*13e0*/  SEL R22, R22, R7, !P1 ;  /* 0x0000000716167207 */ /* 0x000fce0004800000 */
.L_x_12:
[----:B------:R-:W-:Y:S05]  /*13f0*/  @!P2 BRA `(.L_x_15) ;  /* 0x00000000000ca947 */ /* 0x000fea0003800000 */
[----:B------:R-:W-:Y:S01]  /*1400*/  UCGABAR_WAIT ;  /* 0x0000000000007dc7 */ /* 0x000fe20008000000 */
[----:B------:R-:W-:Y:S01]  /*1410*/  CCTL.IVALL ;  /* 0x00000000ff00798f */ /* 0x000fe20002000000 */
[----:B------:R-:W-:Y:S05]  /*1420*/  BRA `(.L_x_16) ;  /* 0x0000000000047947 */ /* 0x000fea0003800000 */
.L_x_15:
[----:B------:R-:W-:Y:S06]  /*1430*/  BAR.SYNC.DEFER_BLOCKING 0x0 ;  /* 0x0000000000007b1d */ /* 0x000fec0000010000 */
.L_x_16:
[----:B------:R-:W-:Y:S05]  /*1440*/  @!P4 BRA `(.L_x_17) ;  /* 0x000000340098c947 */ /* 0x000fea0003800000 */
[----:B------:R-:W-:-:S13]  /*1450*/  ISETP.GT.U32.AND P0, PT, R33, 0x1, PT ;  /* 0x000000012100780c */ /* 0x000fda0003f04070 */
[----:B------:R-:W-:Y:S05]  /*1460*/  @P0 EXIT ;  /* 0x000000000000094d */ /* 0x000fea0003800000 */
.L_x_18:
[----:B------:R-:W-:-:S08]  /*1470*/  NOP ;  /* 0x0000000000007918 */ /* 0x000fd00000000000 */
[----:B------:R-:W1:Y:S02]  /*1480*/  USETMAXREG.TRY_ALLOC.CTAPOOL UP0, 0xe8 ;  /* 0x000000e8000079c8 */ /* 0x000e640008000600 */
[----:B-1----:R-:W-:-:S13]  /*1490*/  PLOP3.LUT P0, PT, PT, PT, UP0, 0x80, 0x0 ;  /* 0x000000000000781c */ /* 0x002fda0003f0f008 */
[----:B------:R-:W-:Y:S05]  /*14a0*/  @!P0 BRA `(.L_x_18) ;  /* 0xfffffffc00f08947 */ /* 0x000fea000383ffff */
[----:B------:R-:W-:-:S13]  /*14b0*/  LOP3.LUT P0, RZ, R8, 0xff, RZ, 0xc0, !PT ;  /* 0x000000ff08ff7812 */ /* 0x000fda000780c0ff */
[----:B------:R-:W-:Y:S05]  /*14c0*/  @!P0 EXIT ;  /* 0x000000000000894d */ /* 0x000fea0003800000 */
[----:B------:R-:W2:Y:S01]  /*14d0*/  LDL.64 R10, [R1] ;  /* 0x00000000010a7983 */ /* 0x000ea20000100a00 */
[----:B------:R-:W1:Y:S01]  /*14e0*/  S2UR UR4, SR_CgaCtaId ;  /* 0x00000000000479c3 */ /* 0x000e620000008800 */
[CC--:B------:R-:W-:Y:S01]  /*14f0*/  LEA.HI R5, R3.reuse, R4.reuse, RZ, 0x2 ;  /* 0x0000000403057211 */ /* 0x0c0fe200078f10ff */
[----:B------:R-:W-:Y:S01]  /*1500*/  UMOV UR41, 0x400 ;  /* 0x0000040000297882 */ /* 0x000fe20000000000 */
[----:B------:R-:W-:Y:S01]  /*1510*/  LEA.HI R3, R3, R4, RZ, 0x5 ;  /* 0x0000000403037211 */ /* 0x000fe200078f28ff */
[----:B------:R-:W-:Y:S01]  /*1520*/  UISETP.LT.AND UP0, UPT, UR40, 0x1, UPT ;  /* 0x000000012800788c */ /* 0x000fe2000bf01270 */
[--C-:B------:R-:W-:Y:S01]  /*1530*/  SHF.R.S32.HI R60, RZ, 0x2, R5.reuse ;  /* 0x00000002ff3c7819 */ /* 0x100fe20000011405 */
[----:B------:R-:W-:Y:S01]  /*1540*/  UIADD3 UR5, UR43, -0x1, URZ ;  /* 0xffffffff2b057890 */ /* 0x000fe2000fffe03f */
[----:B------:R-:W-:Y:S01]  /*1550*/  SHF.R.S32.HI R7, RZ, 0x1f, R5 ;  /* 0x0000001fff077819 */ /* 0x000fe20000011405 */
[----:B------:R-:W3:Y:S01]  /*1560*/  LDC R64, c[0x0][0x658] ;  /* 0x00019600ff407b82 */ /* 0x000ee20000000800 */
[----:B------:R-:W-:Y:S01]  /*1570*/  SHF.R.S32.HI R3, RZ, 0x5, R3 ;  /* 0x00000005ff037819 */ /* 0x000fe20000011403 */
[----:B------:R-:W-:Y:S01]  /*1580*/  USEL UR42, UR40, 0x1, UP0 ;  /* 0x00000001282a7887 */ /* 0x000fe20008000000 */
[----:B------:R-:W-:Y:S01]  /*1590*/  LEA.HI R7, R7, R60, RZ, 0x3 ;  /* 0x0000003c07077211 */ /* 0x000fe200078f18ff */
[----:B------:R-:W-:Y:S01]  /*15a0*/  UISETP.NE.AND UP0, UPT, UR5, URZ, UPT ;  /* 0x0000003f0500728c */ /* 0x000fe2000bf05270 */
[----:B------:R-:W-:Y:S01]  /*15b0*/  LOP3.LUT R5, R5, 0xfffffffc, RZ, 0xc0, !PT ;  /* 0xfffffffc05057812 */ /* 0x000fe200078ec0ff */
[----:B------:R-:W-:Y:S01]  /*15c0*/  ULDC UR8, c[0x0][0x284] ;  /* 0x0000a10000087ab9 */ /* 0x000fe20000000800 */
[----:B------:R-:W-:Y:S01]  /*15d0*/  LOP3.LUT R7, R7, 0xfffffff8, RZ, 0xc0, !PT ;  /* 0xfffffff807077812 */ /* 0x000fe200078ec0ff */
[----:B------:R-:W4:Y:S01]  /*15e0*/  LDC R6, c[0x0][0x288] ;  /* 0x0000a200ff067b82 */ /* 0x000f220000000800 */
[----:B------:R-:W-:Y:S01]  /*15f0*/  USEL UR7, URZ, 0x1, UP0 ;  /* 0x000000013f077887 */ /* 0x000fe20008000000 */
[----:B------:R-:W-:Y:S01]  /*1600*/  IMAD.IADD R5, R4, 0x1, -R5 ;  /* 0x0000000104057824 */ /* 0x000fe200078e0a05 */
[----:B------:R-:W-:Y:S01]  /*1610*/  USHF.L.U32 UR47, UR40, 0x1, URZ ;  /* 0x00000001282f7899 */ /* 0x000fe2000800063f */
[----:B------:R-:W-:Y:S01]  /*1620*/  IMAD.IADD R60, R60, 0x1, -R7 ;  /* 0x000000013c3c7824 */ /* 0x000fe200078e0a07 */
[----:B------:R-:W-:Y:S01]  /*1630*/  UIADD3 UR42, -UR42, UR40, URZ ;  /* 0x000000282a2a7290 */ /* 0x000fe2000fffe13f */
[----:B------:R-:W-:-:S02]  /*1640*/  IMAD.MOV.U32 R7, RZ, RZ, 0x1 ;  /* 0x00000001ff077424 */ /* 0x000fc400078e00ff */
[----:B------:R-:W0:Y:S01]  /*1650*/  LDC R67, c[0x0][0x600] ;  /* 0x00018000ff437b82 */ /* 0x000e220000000800 */
[--C-:B------:R-:W-:Y:S01]  /*1660*/  SHF.R.S32.HI R61, RZ, 0x1f, R60.reuse ;  /* 0x0000001fff3d7819 */ /* 0x100fe2000001143c */
[----:B-1----:R-:W-:Y:S01]  /*1670*/  ULEA UR41, UR4, UR41, 0x18 ;  /* 0x0000002904297291 */ /* 0x002fe2000f8ec03f */
[--C-:B------:R-:W-:Y:S01]  /*1680*/  IMAD R69, R3, -0x10, -R60.reuse ;  /* 0xfffffff003457824 */ /* 0x100fe200078e0a3c */
[----:B------:R-:W-:Y:S01]  /*1690*/  USHF.L.U32 UR4, UR5, 0x3, URZ ;  /* 0x0000000305047899 */ /* 0x000fe2000800063f */
[----:B------:R-:W-:Y:S01]  /*16a0*/  IMAD.SHL.U32 R62, R5, 0x2, RZ ;  /* 0x00000002053e7824 */ /* 0x000fe200078e00ff */
[----:B------:R-:W-:Y:S01]  /*16b0*/  UIADD3 UR5, UR41, 0x180, URZ ;  /* 0x0000018029057890 */ /* 0x000fe2000fffe03f */
[----:B------:R-:W-:Y:S01]  /*16c0*/  IMAD.WIDE R60, R3, 0x10, R60 ;  /* 0x00000010033c7825 */ /* 0x000fe200078e023c */
[----:B------:R-:W-:Y:S02]  /*16d0*/  UIADD3 UR6, UR41, 0x1c180, URZ ;  /* 0x0001c18029067890 */ /* 0x000fe4000fffe03f */
[----:B------:R-:W-:Y:S01]  /*16e0*/  USHF.R.U32.HI UR5, URZ, 0x4, UR5 ;  /* 0x000000043f057899 */ /* 0x000fe20008011605 */
[----:B------:R-:W-:Y:S01]  /*16f0*/  IMAD.MOV.U32 R3, RZ, RZ, -0x1 ;  /* 0xffffffffff037424 */ /* 0x000fe200078e00ff */
[----:B------:R-:W-:Y:S01]  /*1700*/  USHF.R.U32.HI UR6, URZ, 0x4, UR6 ;  /* 0x000000043f067899 */ /* 0x000fe20008011606 */
[----:B------:R-:W-:Y:S01]  /*1710*/  IMAD.U32 R71, RZ, RZ, UR7 ;  /* 0x00000007ff477e24 */ /* 0x000fe2000f8e00ff */
[----:B------:R-:W-:Y:S01]  /*1720*/  UIADD3 UR48, UR41, 0x80, URZ ;  /* 0x0000008029307890 */ /* 0x000fe2000fffe03f */
[----:B------:R-:W-:Y:S01]  /*1730*/  SHF.R.S32.HI R63, RZ, 0x1f, R62 ;  /* 0x0000001fff3f7819 */ /* 0x000fe2000001143e */
[----:B------:R-:W-:Y:S01]  /*1740*/  ULOP3.LUT UR4, UR4, 0x8, URZ, 0xc0, !UPT ;  /* 0x0000000804047892 */ /* 0x000fe2000f8ec03f */
[-C--:B---3--:R-:W-:Y:S01]  /*1750*/  SHF.L.U32 R3, R3, R64.reuse, RZ ;  /* 0x0000004003037219 */ /* 0x088fe200000006ff */
[----:B------:R-:W-:Y:S01]  /*1760*/  ULOP3.LUT UR5, UR5, 0x3fff, URZ, 0xc0, !UPT ;  /* 0x00003fff05057892 */ /* 0x000fe2000f8ec03f */
[----:B------:R-:W-:Y:S01]  /*1770*/  SHF.L.U32 R64, R7, R64, RZ ;  /* 0x0000004007407219 */ /* 0x000fe200000006ff */
[----:B------:R-:W-:Y:S01]  /*1780*/  ULOP3.LUT UR6, UR6, 0x3fff, URZ, 0xc0, !UPT ;  /* 0x00003fff06067892 */ /* 0x000fe2000f8ec03f */
[----:B----4-:R-:W-:Y:S01]  /*1790*/  IMAD R65, R5, -0x2, R6 ;  /* 0xfffffffe05417824 */ /* 0x010fe200078e0206 */
[----:B------:R-:W-:Y:S01]  /*17a0*/  LOP3.LUT R68, RZ, R3, RZ, 0x33, !PT ;  /* 0x00000003ff447212 */ /* 0x000fe200078e33ff */
[----:B------:R-:W-:Y:S01]  /*17b0*/  VIADD R69, R69, UR8 ;  /* 0x0000000845457c36 */ /* 0x000fe20008000000 */
[----:B------:R-:W-:Y:S01]  /*17c0*/  ULEA UR43, UR43, UR48, 0x3 ;  /* 0x000000302b2b7291 */ /* 0x000fe2000f8e183f */
[----:B0-----:R-:W-:Y:S01]  /*17d0*/  VIADD R67, R67, 0xffffffff ;  /* 0xffffffff43437836 */ /* 0x001fe20000000000 */
[----:B------:R-:W-:-:S02]  /*17e0*/  ULOP3.LUT UR49, UR4, 0x8, URZ, 0x3c, !UPT ;  /* 0x0000000804317892 */ /* 0x000fc4000f8e3c3f */
[----:B------:R-:W-:Y:S02]  /*17f0*/  ULOP3.LUT UR44, UR4, 0x18, URZ, 0x3c, !UPT ;  /* 0x00000018042c7892 */ /* 0x000fe4000f8e3c3f */
[----:B------:R-:W-:Y:S02]  /*1800*/  ULOP3.LUT UR45, UR5, 0x10000, URZ, 0xfc, !UPT ;  /* 0x00010000052d7892 */ /* 0x000fe4000f8efc3f */
[----:B------:R-:W-:Y:S01]  /*1810*/  ULOP3.LUT UR46, UR6, 0x10000, URZ, 0xfc, !UPT ;  /* 0x00010000062e7892 */ /* 0x000fe2000f8efc3f */
[----:B--2---:R-:W-:-:S11]  /*1820*/  SHF.L.U64.HI R66, R10, 0x1, R0 ;  /* 0x000000010a427819 */ /* 0x004fd60000010200 */
.L_x_108:
[----:B------:R-:W-:-:S04]  /*1830*/  SHF.L.U32 R0, R71, 0x1f, RZ ;  /* 0x0000001f47007819 */ /* 0x000fc800000006ff */
[----:B------:R-:W0:Y:S02]  /*1840*/  SYNCS.PHASECHK.TRANS64.TRYWAIT P0, [UR43+-0x8], R0 ;  /* 0xfffff800ff0075a7 */ /* 0x000e24000800016b */
[----:B0-----:R-:W-:Y:S05]  /*1850*/  @!P0 BRA `(.L_x_19) ;  /* 0x0000004400448947 */ /* 0x001fea0003800000 */
.L_x_133:
[----:B------:R-:W-:Y:S02]  /*1860*/  ULDC UR4, c[0x0][0x28c] ;  /* 0x0000a30000047ab9 */ /* 0x000fe40000000800 */
[----:B------:R-:W-:-:S13]  /*1870*/  ISETP.LT.AND P0, PT, RZ, UR4, PT ;  /* 0x00000004ff007c0c */ /* 0x000fda000bf01270 */
[----:B------:R-:W-:Y:S05]  /*1880*/  @P0 BRA `(.L_x_20) ;  /* 0x0000000000400947 */ /* 0x000fea0003800000 */
[----:B0-----:R-:W-:Y:S01]  /*1890*/  MOV R0, 0x0 ;  /* 0x0000000000007802 */ /* 0x001fe20000000f00 */
[----:B------:R-:W-:Y:S01]  /*18a0*/  ULDC.64 UR4, c[0x4][0x68] ;  /* 0x01001a0000047ab9 */ /* 0x000fe20000000a00 */
[----:B------:R-:W-:Y:S01]  /*18b0*/  ULDC.64 UR6, c[0x4][0x8] ;  /* 0x0100020000067ab9 */ /* 0x000fe20000000a00 */
[----:B------:R-:W-:Y:S01]  /*18c0*/  IMAD.U32 R4, RZ, RZ, UR4 ;  /* 0x00000004ff047e24 */ /* 0x000fe2000f8e00ff */
[----:B------:R0:W1:Y:S01]  /*18d0*/  LDC.64 R14, c[0x4][R0] ;  /* 0x01000000000e7b82 */ /* 0x0000620000000a00 */
[----:B------:R-:W-:Y:S01]  /*18e0*/  IMAD.U32 R5, RZ, RZ, UR5 ;  /* 0x00000005ff057e24 */ /* 0x000fe2000f8e00ff */
[----:B------:R-:W-:Y:S01]  /*18f0*/  ULDC.64 UR4, c[0x4][0x70] ;  /* 0x01001c0000047ab9 */ /* 0x000fe20000000a00 */
[----:B------:R-:W-:Y:S02]  /*1900*/  IMAD.U32 R10, RZ, RZ, UR6 ;  /* 0x00000006ff0a7e24 */ /* 0x000fe4000f8e00ff */
[----:B------:R-:W-:Y:S02]  /*1910*/  IMAD.U32 R6, RZ, RZ, UR4 ;  /* 0x00000004ff067e24 */ /* 0x000fe4000f8e00ff */
[----:B------:R-:W-:-:S02]  /*1920*/  IMAD.U32 R7, RZ, RZ, UR5 ;  /* 0x00000005ff077e24 */ /* 0x000fc4000f8e00ff */
[----:B------:R-:W-:Y:S02]  /*1930*/  IMAD.U32 R11, RZ, RZ, UR7 ;  /* 0x00000007ff0b7e24 */ /* 0x000fe4000f8e00ff */
[----:B------:R-:W-:Y:S02]  /*1940*/  IMAD.MOV.U32 R8, RZ, RZ, 0x1e1 ;  /* 0x000001e1ff087424 */ /* 0x000fe400078e00ff */
[----:B------:R-:W-:Y:S02]  /*1950*/  IMAD.MOV.U32 R12, RZ, RZ, 0x1 ;  /* 0x00000001ff0c7424 */ /* 0x000fe400078e00ff */
[----:B0-----:R-:W-:-:S07]  /*1960*/  IMAD.MOV.U32 R13, RZ, RZ, RZ ;  /* 0x000000ffff0d7224 */ /* 0x001fce00078e00ff */
[----:B------:R-:W-:-:S07]  /*1970*/  LEPC R20, `(.L_x_20) ;  /* 0x000000001014794e */ /* 0x000fce0000000000 */
[----:B-1---5:R-:W-:Y:S05]  /*1980*/  CALL.ABS.NOINC R14 ;  /* 0x000000000e007343 */ /* 0x022fea0003c00000 */
.L_x_20:
[----:B0-----:R-:W-:-:S04]  /*1990*/  LOP3.LUT R0, R23, 0x1, RZ, 0xfc, !PT ;  /* 0x0000000117007812 */ /* 0x001fc800078efcff */
[----:B------:R-:W-:-:S13]  /*19a0*/  ISETP.NE.AND P0, PT, R0, 0x3, PT ;  /* 0x000000030000780c */ /* 0x000fda0003f05270 */
[----:B------:R-:W-:Y:S05]  /*19b0*/  @!P0 BRA `(.L_x_21) ;  /* 0x0000000000048947 */ /* 0x000fea0003800000 */
[----:B------:R-:W-:Y:S01]  /*19c0*/  BPT.TRAP 0x1 ;  /* 0x000000040000795c */ /* 0x000fe20000300000 */
.L_x_21:
[----:B------:R-:W-:Y:S02]  /*19d0*/  IMAD.U32 R3, RZ, RZ, UR38 ;  /* 0x00000026ff037e24 */ /* 0x000fe4000f8e00ff */
[----:B------:R-:W-:-:S03]  /*19e0*/  IMAD.U32 R0, RZ, RZ, UR39 ;  /* 0x00000027ff007e24 */ /* 0x000fc6000f8e00ff */
[----:B------:R-:W-:Y:S02]  /*19f0*/  LEA R3, R3, UR41, 0x3 ;  /* 0x0000002903037c11 */ /* 0x000fe4000f8e18ff */
[----:B------:R-:W-:-:S04]  /*1a00*/  SHF.L.U32 R0, R0, 0x1f, RZ ;  /* 0x0000001f00007819 */ /* 0x000fc800000006ff */
[----:B------:R0:W1:Y:S01]  /*1a10*/  SYNCS.PHASECHK.TRANS64.TRYWAIT P1, [R3+URZ], R0 ;  /* 0x00000000030075a7 */ /* 0x000062000802017f */
[----:B------:R-:W-:Y:S05]  /*1a20*/  @!P0 BRA `(.L_x_22) ;  /* 0x0000000000048947 */ /* 0x000fea0003800000 */
[----:B------:R-:W-:Y:S01]  /*1a30*/  BPT.TRAP 0x1 ;  /* 0x000000040000795c */ /* 0x000fe20000300000 */
.L_x_22:
[----:B-1----:R-:W-:Y:S05]  /*1a40*/  @P1 BRA `(.L_x_23) ;  /* 0x0000000000081947 */ /* 0x002fea0003800000 */
[----:B------:R-:W1:Y:S02]  /*1a50*/  SYNCS.PHASECHK.TRANS64.TRYWAIT P1, [R3+URZ], R0 ;  /* 0x00000000030075a7 */ /* 0x000e64000802017f */
[----:B-1----:R-:W-:Y:S05]  /*1a60*/  @!P1 BRA `(.L_x_24) ;  /* 0x0000004000d89947 */ /* 0x002fea0003800000 */
.L_x_23:
[----:B------:R-:W-:Y:S05]  /*1a70*/  WARPSYNC.ALL ;  /* 0x0000000000007948 */ /* 0x000fea0003800000 */
[----:B------:R-:W-:Y:S01]  /*1a80*/  ULEA UR8, UR38, UR45, 0xa ;  /* 0x0000002d26087291 */ /* 0x000fe2000f8e503f */
[----:B------:R-:W-:Y:S01]  /*1a90*/  WARPGROUP.ARRIVE ;  /* 0x00000000000079c5 */ /* 0x000fe20000000000 */
[----:B------:R-:W-:Y:S01]  /*1aa0*/  ULEA UR9, UR38, UR46, 0xa ;  /* 0x0000002e26097291 */ /* 0x000fe2000f8e503f */
[----:B01----:R-:W-:Y:S01]  /*1ab0*/  IMAD.U32 R0, RZ, RZ, UR42 ;  /* 0x0000002aff007e24 */ /* 0x003fe2000f8e00ff */
[----:B------:R-:W-:Y:S01]  /*1ac0*/  UMOV UR5, 0x40000040 ;  /* 0x4000004000057882 */ /* 0x000fe20000000000 */
[----:B------:R-:W-:-:S02]  /*1ad0*/  UMOV UR7, 0x40000040 ;  /* 0x4000004000077882 */ /* 0x000fc40000000000 */
[----:B------:R-:W-:Y:S01]  /*1ae0*/  UMOV UR4, UR8 ;  /* 0x0000000800047c82 */ /* 0x000fe20008000000 */
[----:B------:R-:W-:Y:S01]  /*1af0*/  ISETP.GE.AND P1, PT, R0, 0x1, PT ;  /* 0x000000010000780c */ /* 0x000fe20003f26270 */
[----:B------:R-:W-:Y:S02]  /*1b00*/  UMOV UR6, UR9 ;  /* 0x0000000900067c82 */ /* 0x000fe40008000000 */
[----:B------:R-:W-:Y:S01]  /*1b10*/  IGMMA.64x64x32.S8.S8 R24, gdesc[UR4], RZ, !UPT, gsb0 ;  /* 0x01e00000041879f1 */ /* 0x000fe2000c0410ff */
[----:B------:R-:W-:Y:S02]  /*1b20*/  UIADD3 UR4, UR8, 0x2, URZ ;  /* 0x0000000208047890 */ /* 0x000fe4000fffe03f */
[----:B------:R-:W-:Y:S01]  /*1b30*/  UIADD3 UR6, UR9, 0x2, URZ ;  /* 0x0000000209067890 */ /* 0x000fe2000fffe03f */
[----:B------:R-:W-:Y:S01]  /*1b40*/  UMOV UR5, 0x40000040 ;  /* 0x4000004000057882 */ /* 0x000fe20000000000 */
[----:B------:R-:W-:Y:S01]  /*1b50*/  UMOV UR7, 0x40000040 ;  /* 0x4000004000077882 */ /* 0x000fe20000000000 */
[----:B------:R-:W-:-:S02]  /*1b60*/  WARPGROUP.DEPBAR.LE gsb0, 0x0 ;  /* 0x00008000000079c5 */ /* 0x000fc40000010000 */
[----:B------:R-:W-:-:S06]  /*1b70*/  WARPGROUP.ARRIVE ;  /* 0x00000000000079c5 */ /* 0x000fcc0000000000 */
[----:B------:R-:W-:Y:S01]  /*1b80*/  IGMMA.64x64x32.S8.S8 R24, gdesc[UR4], R24, gsb0 ;  /* 0x01e00000041879f1 */ /* 0x000fe20008041018 */
[----:B------:R-:W-:Y:S02]  /*1b90*/  UIADD3 UR4, UR8, 0x4, URZ ;  /* 0x0000000408047890 */ /* 0x000fe4000fffe03f */
[----:B------:R-:W-:Y:S01]  /*1ba0*/  UIADD3 UR6, UR9, 0x4, URZ ;  /* 0x0000000409067890 */ /* 0x000fe2000fffe03f */
[----:B------:R-:W-:Y:S01]  /*1bb0*/  UMOV UR5, 0x40000040 ;  /* 0x4000004000057882 */ /* 0x000fe20000000000 */
[----:B------:R-:W-:Y:S01]  /*1bc0*/  UMOV UR7, 0x40000040 ;  /* 0x4000004000077882 */ /* 0x000fe20000000000 */
[----:B------:R-:W-:Y:S02]  /*1bd0*/  WARPGROUP.DEPBAR.LE gsb0, 0x0 ;  /* 0x00008000000079c5 */ /* 0x000fe40000010000 */
        /* <DEDUP_REMOVED lines=36> */
[----:B------:R-:W-:Y:S03]  /*1e20*/  IGMMA.64x64x32.S8.S8 R24, gdesc[UR4], R24, gsb0 ;  /* 0x01e00000041879f1 */ /* 0x000fe60008041018 */
[----:B------:R-:W-:Y:S02]  /*1e30*/  WARPGROUP.DEPBAR.LE gsb0, 0x0 ;  /* 0x00008000000079c5 */ /* 0x000fe40000010000 */
[----:B------:R-:W-:Y:S05]  /*1e40*/  @!P1 BRA `(.L_x_25) ;  /* 0x0000000400849947 */ /* 0x000fea0003800000 */
[----:B------:R-:W-:Y:S01]  /*1e50*/  UIADD3 UR8, UR38, 0x1, URZ ;  /* 0x0000000126087890 */ /* 0x000fe2000fffe03f */
[----:B------:R-:W-:Y:S02]  /*1e60*/  IMAD.U32 R0, RZ, RZ, UR42 ;  /* 0x0000002aff007e24 */ /* 0x000fe4000f8e00ff */
[----:B------:R-:W-:Y:S01]  /*1e70*/  IMAD.U32 R3, RZ, RZ, UR38 ;  /* 0x00000026ff037e24 */ /* 0x000fe2000f8e00ff */
[----:B------:R-:W-:-:S04]  /*1e80*/  UISETP.NE.AND UP0, UPT, UR8, 0x7, UPT ;  /* 0x000000070800788c */ /* 0x000fc8000bf05270 */
[----:B------:R-:W-:Y:S02]  /*1e90*/  USEL UR4, URZ, 0x1, UP0 ;  /* 0x000000013f047887 */ /* 0x000fe40008000000 */
[----:B------:R-:W-:Y:S02]  /*1ea0*/  USEL UR8, UR8, URZ, UP0 ;  /* 0x0000003f08087287 */ /* 0x000fe40008000000 */
[----:B------:R-:W-:-:S06]  /*1eb0*/  ULOP3.LUT UR4, UR39, UR4, URZ, 0x3c, !UPT ;  /* 0x0000000427047292 */ /* 0x000fcc000f8e3c3f */
[----:B------:R-:W-:-:S07]  /*1ec0*/  IMAD.U32 R6, RZ, RZ, UR4 ;  /* 0x00000004ff067e24 */ /* 0x000fce000f8e00ff */
.L_x_32:
[----:B------:R-:W-:Y:S05]  /*1ed0*/  @!P0 BRA `(.L_x_26) ;  /* 0x0000000000048947 */ /* 0x000fea0003800000 */
[----:B------:R-:W-:Y:S01]  /*1ee0*/  BPT.TRAP 0x1 ;  /* 0x000000040000795c */ /* 0x000fe20000300000 */
.L_x_26:
[----:B------:R-:W-:Y:S01]  /*1ef0*/  ULEA UR4, UR8, UR41, 0x3 ;  /* 0x0000002908047291 */ /* 0x000fe2000f8e183f */
[----:B------:R-:W-:-:S08]  /*1f00*/  SHF.L.U32 R4, R6, 0x1f, RZ ;  /* 0x0000001f06047819 */ /* 0x000fd000000006ff */
[----:B------:R0:W1:Y:S01]  /*1f10*/  SYNCS.PHASECHK.TRANS64.TRYWAIT P1, [UR4], R4 ;  /* 0x00000004ff0075a7 */ /* 0x0000620008020144 */
[----:B------:R-:W-:Y:S05]  /*1f20*/  @!P0 BRA `(.L_x_27) ;  /* 0x0000000000048947 */ /* 0x000fea0003800000 */
[----:B------:R-:W-:Y:S01]  /*1f30*/  BPT.TRAP 0x1 ;  /* 0x000000040000795c */ /* 0x000fe20000300000 */
.L_x_27:
[----:B-1----:R-:W-:Y:S05]  /*1f40*/  @P1 BRA `(.L_x_28) ;  /* 0x0000000000081947 */ /* 0x002fea0003800000 */
[----:B------:R-:W1:Y:S02]  /*1f50*/  SYNCS.PHASECHK.TRANS64.TRYWAIT P1, [UR4], R4 ;  /* 0x00000004ff0075a7 */ /* 0x000e640008020144 */
[----:B-1----:R-:W-:Y:S05]  /*1f60*/  @!P1 BRA `(.L_x_29) ;  /* 0x0000003c00ac9947 */ /* 0x002fea0003800000 */
.L_x_28:
[----:B------:R-:W-:Y:S01]  /*1f70*/  ULEA UR9, UR8, UR45, 0xa ;  /* 0x0000002d08097291 */ /* 0x000fe2000f8e503f */
[----:B------:R-:W-:Y:S01]  /*1f80*/  WARPGROUP.ARRIVE ;  /* 0x00000000000079c5 */ /* 0x000fe20000000000 */
[----:B------:R-:W-:Y:S01]  /*1f90*/  ULEA UR10, UR8, UR46, 0xa ;  /* 0x0000002e080a7291 */ /* 0x000fe2000f8e503f */
[----:B------:R-:W-:Y:S01]  /*1fa0*/  UMOV UR5, 0x40000040 ;  /* 0x4000004000057882 */ /* 0x000fe20000000000 */
[----:B------:R-:W-:-:S03]  /*1fb0*/  UMOV UR7, 0x40000040 ;  /* 0x4000004000077882 */ /* 0x000fc60000000000 */
[----:B------:R-:W-:Y:S02]  /*1fc0*/  UMOV UR4, UR9 ;  /* 0x0000000900047c82 */ /* 0x000fe40008000000 */
[----:B------:R-:W-:Y:S02]  /*1fd0*/  UMOV UR6, UR10 ;  /* 0x0000000a00067c82 */ /* 0x000fe40008000000 */
[----:B------:R-:W-:Y:S01]  /*1fe0*/  IGMMA.64x64x32.S8.S8 R24, gdesc[UR4], R24, gsb0 ;  /* 0x01e00000041879f1 */ /* 0x000fe20008041018 */
        /* <DEDUP_REMOVED lines=51> */
[----:B------:R-:W-:Y:S01]  /*2320*/  BPT.TRAP 0x1 ;  /* 0x000000040000795c */ /* 0x000fe20000300000 */
.L_x_30:
[----:B------:R-:W-:-:S13]  /*2330*/  ISETP.NE.AND P1, PT, R57, RZ, PT ;  /* 0x000000ff3900720c */ /* 0x000fda0003f25270 */
[----:B01----:R-:W-:-:S05]  /*2340*/  @P1 LEA R4, R3, UR41, 0x3 ;  /* 0x0000002903041c11 */ /* 0x003fca000f8e18ff */
[----:B------:R-:W-:-:S05]  /*2350*/  @P1 VIADD R5, R4, 0x38 ;  /* 0x0000003804051836 */ /* 0x000fca0000000000 */
[----:B------:R-:W-:-:S04]  /*2360*/  @P1 PRMT R5, R56, 0x654, R5 ;  /* 0x0000065438051816 */ /* 0x000fc80000000005 */
[----:B------:R0:W-:Y:S01]  /*2370*/  @P1 SYNCS.ARRIVE.TRANS64.RED.A1T0 RZ, [R5+URZ], RZ ;  /* 0x000000ff05ff19a7 */ /* 0x0001e2000810043f */
[----:B------:R-:W-:-:S13]  /*2380*/  ISETP.GT.U32.AND P1, PT, R23, 0x1, PT ;  /* 0x000000011700780c */ /* 0x000fda0003f24070 */
[----:B0-----:R-:W-:Y:S05]  /*2390*/  @P1 BRA `(.L_x_31) ;  /* 0x0000000000041947 */ /* 0x001fea0003800000 */
[----:B------:R-:W-:Y:S01]  /*23a0*/  BPT.TRAP 0x1 ;  /* 0x000000040000795c */ /* 0x000fe20000300000 */
.L_x_31:
[----:B------:R-:W-:Y:S01]  /*23b0*/  UIADD3 UR8, UR8, 0x1, URZ ;  /* 0x0000000108087890 */ /* 0x000fe2000fffe03f */
[C---:B------:R-:W-:Y:S01]  /*23c0*/  ISETP.GT.AND P2, PT, R0.reuse, 0x1, PT ;  /* 0x000000010000780c */ /* 0x040fe20003f44270 */
[----:B------:R-:W-:Y:S02]  /*23d0*/  VIADD R3, R3, 0x1 ;  /* 0x0000000103037836 */ /* 0x000fe40000000000 */
[----:B------:R-:W-:Y:S01]  /*23e0*/  UISETP.NE.AND UP0, UPT, UR8, 0x7, UPT ;  /* 0x000000070800788c */ /* 0x000fe2000bf05270 */
[----:B------:R-:W-:Y:S02]  /*23f0*/  VIADD R0, R0, 0xffffffff ;  /* 0xffffffff00007836 */ /* 0x000fe40000000000 */
[C---:B------:R-:W-:Y:S01]  /*2400*/  ISETP.NE.AND P1, PT, R3.reuse, 0x7, PT ;  /* 0x000000070300780c */ /* 0x040fe20003f25270 */
[----:B------:R-:W-:Y:S02]  /*2410*/  USEL UR4, URZ, 0x1, UP0 ;  /* 0x000000013f047887 */ /* 0x000fe40008000000 */
[----:B------:R-:W-:Y:S01]  /*2420*/  USEL UR8, UR8, URZ, UP0 ;  /* 0x0000003f08087287 */ /* 0x000fe20008000000 */
[----:B------:R-:W-:-:S03]  /*2430*/  SEL R3, R3, RZ, P1 ;  /* 0x000000ff03037207 */ /* 0x000fc60000800000 */
[----:B------:R-:W-:Y:S01]  /*2440*/  LOP3.LUT R6, R6, UR4, RZ, 0x3c, !PT ;  /* 0x0000000406067c12 */ /* 0x000fe2000f8e3cff */
[----:B------:R-:W-:Y:S07]  /*2450*/  @P2 BRA `(.L_x_32) ;  /* 0xfffffff8009c2947 */ /* 0x000fee000383ffff */
.L_x_25:
[----:B------:R-:W0:Y:S01]  /*2460*/  LDC R0, c[0x0][0x28c] ;  /* 0x0000a300ff007b82 */ /* 0x000e220000000800 */
[----:B------:R-:W-:-:S04]  /*2470*/  IMAD.U32 R3, RZ, RZ, UR49 ;  /* 0x00000031ff037e24 */ /* 0x000fc8000f8e00ff */
[----:B------:R1:W-:Y:S01]  /*2480*/  SYNCS.ARRIVE.TRANS64.A1T0 RZ, [R3+UR48], RZ ;  /* 0x000000ff03ff79a7 */ /* 0x0003e20008100030 */
[----:B0-----:R-:W-:-:S13]  /*2490*/  ISETP.GE.AND P1, PT, R0, 0x1, PT ;  /* 0x000000010000780c */ /* 0x001fda0003f26270 */
[----:B-1----:R-:W-:Y:S05]  /*24a0*/  @!P1 BRA `(.L_x_33) ;  /* 0x0000000000509947 */ /* 0x002fea0003800000 */
[----:B------:R-:W-:Y:S05]  /*24b0*/  @!P0 BRA `(.L_x_34) ;  /* 0x0000000000048947 */ /* 0x000fea0003800000 */
[----:B------:R-:W-:Y:S01]  /*24c0*/  BPT.TRAP 0x1 ;  /* 0x000000040000795c */ /* 0x000fe20000300000 */
.L_x_34:
[----:B------:R-:W-:Y:S01]  /*24d0*/  ISETP.NE.AND P0, PT, R57, RZ, PT ;  /* 0x000000ff3900720c */ /* 0x000fe20003f05270 */
[----:B------:R-:W-:Y:S01]  /*24e0*/  BSSY B0, `(.L_x_35) ;  /* 0x000000e000007945 */ /* 0x000fe20003800000 */
[----:B------:R-:W-:-:S11]  /*24f0*/  ISETP.GT.U32.AND P1, PT, R23, 0x1, PT ;  /* 0x000000011700780c */ /* 0x000fd60003f24070 */
[----:B------:R-:W-:Y:S05]  /*2500*/  @!P0 BRA `(.L_x_36) ;  /* 0x00000000002c8947 */ /* 0x000fea0003800000 */
[----:B------:R-:W-:-:S04]  /*2510*/  UIADD3 UR6, UR38, UR42, URZ ;  /* 0x0000002a26067290 */ /* 0x000fc8000fffe03f */
[----:B------:R-:W-:-:S04]  /*2520*/  UIMAD.WIDE.U32 UR4, UR6, 0x24924925, URZ ;  /* 0x24924925060478a5 */ /* 0x000fc8000f8e003f */
[----:B------:R-:W-:-:S04]  /*2530*/  UIADD3 UR4, UR6, -UR5, URZ ;  /* 0x8000000506047290 */ /* 0x000fc8000fffe03f */
[----:B------:R-:W-:-:S04]  /*2540*/  ULEA.HI UR4, UR4, UR5, URZ, 0x1f ;  /* 0x0000000504047291 */ /* 0x000fc8000f8ff83f */
[----:B------:R-:W-:-:S04]  /*2550*/  USHF.R.U32.HI UR4, URZ, 0x2, UR4 ;  /* 0x000000023f047899 */ /* 0x000fc80008011604 */
[----:B------:R-:W-:-:S04]  /*2560*/  UIMAD UR4, UR4, -0x7, UR6 ;  /* 0xfffffff9040478a4 */ /* 0x000fc8000f8e0206 */
[----:B------:R-:W-:-:S04]  /*2570*/  ULEA UR4, UR4, UR41, 0x3 ;  /* 0x0000002904047291 */ /* 0x000fc8000f8e183f */
[----:B------:R-:W-:-:S06]  /*2580*/  UIADD3 UR4, UR4, 0x38, URZ ;  /* 0x0000003804047890 */ /* 0x000fcc000fffe03f */
[----:B------:R-:W-:-:S05]  /*2590*/  IMAD.U32 R3, RZ, RZ, UR4 ;  /* 0x00000004ff037e24 */ /* 0x000fca000f8e00ff */
[----:B------:R-:W-:-:S04]  /*25a0*/  PRMT R0, R56, 0x654, R3 ;  /* 0x0000065438007816 */ /* 0x000fc80000000003 */
[----:B------:R0:W-:Y:S03]  /*25b0*/  SYNCS.ARRIVE.TRANS64.RED.A1T0 RZ, [R0+URZ], RZ ;  /* 0x000000ff00ff79a7 */ /* 0x0001e6000810043f */
.L_x_36:
[----:B------:R-:W-:Y:S05]  /*25c0*/  BSYNC B0 ;  /* 0x0000000000007941 */ /* 0x000fea0003800000 */
.L_x_35:
[----:B------:R-:W-:Y:S05]  /*25d0*/  @P1 BRA `(.L_x_33) ;  /* 0x0000000000041947 */ /* 0x000fea0003800000 */
[----:B------:R-:W-:Y:S01]  /*25e0*/  BPT.TRAP 0x1 ;  /* 0x000000040000795c */ /* 0x000fe20000300000 */
.L_x_33:
[----:B------:R-:W-:Y:S01]  /*25f0*/  SHF.L.U32 R3, R71, 0x1f, RZ ;  /* 0x0000001f47037819 */ /* 0x000fe200000006ff */
[----:B------:R-:W-:Y:S01]  /*2600*/  UISETP.GE.U32.AND UP1, UPT, UR47, 0x7, UPT ;  /* 0x000000072f00788c */ /* 0x000fe2000bf26070 */
[----:B0-----:R-:W-:Y:S01]  /*2610*/  IMAD.SHL.U32 R0, R22, 0x40, RZ ;  /* 0x0000004016007824 */ /* 0x001fe200078e00ff */
[----:B------:R-:W-:Y:S01]  /*2620*/  UIADD3 UR38, UR38, UR47, URZ ;  /* 0x0000002f26267290 */ /* 0x000fe2000fffe03f */
[----:B------:R-:W0:Y:S03]  /*2630*/  SYNCS.PHASECHK.TRANS64.TRYWAIT P0, [UR43+0x8], R3 ;  /* 0x00000803ff0075a7 */ /* 0x000e26000800016b */
[----:B------:R-:W-:-:S04]  /*2640*/  UISETP.GT.U32.AND UP0, UPT, UR38, 0x6, UPT ;  /* 0x000000062600788c */ /* 0x000fc8000bf04070 */
[----:B------:R-:W-:Y:S02]  /*2650*/  UISETP.LT.U32.AND UP0, UPT, UR47, 0x7, UP0 ;  /* 0x000000072f00788c */ /* 0x000fe40008701070 */
[----:B------:R-:W-:Y:S02]  /*2660*/  @UP1 UIMAD.WIDE.U32 UR4, UR38, 0x24924925, URZ ;  /* 0x24924925260418a5 */ /* 0x000fe4000f8e003f */
[----:B------:R-:W-:Y:S02]  /*2670*/  USEL UR6, URZ, 0x1, !UP0 ;  /* 0x000000013f067887 */ /* 0x000fe4000c000000 */
[----:B------:R-:W-:Y:S02]  /*2680*/  @UP1 UIADD3 UR4, UR38, -UR5, URZ ;  /* 0x8000000526041290 */ /* 0x000fe4000fffe03f */
[----:B------:R-:W-:Y:S02]  /*2690*/  ULOP3.LUT UR39, UR39, UR6, URZ, 0x3c, !UPT ;  /* 0x0000000627277292 */ /* 0x000fe4000f8e3c3f */
[----:B------:R-:W-:-:S04]  /*26a0*/  @UP1 ULEA.HI UR4, UR4, UR5, URZ, 0x1f ;  /* 0x0000000504041291 */ /* 0x000fc8000f8ff83f */
[----:B------:R-:W-:-:S04]  /*26b0*/  @UP1 USHF.R.U32.HI UR4, URZ, 0x2, UR4 ;  /* 0x000000023f041899 */ /* 0x000fc80008011604 */
[----:B------:R-:W-:Y:S01]  /*26c0*/  @UP1 ULOP3.LUT UR39, UR39, 0x1, UR4, 0x78, !UPT ;  /* 0x0000000127271892 */ /* 0x000fe2000f8e7804 */
[----:B0-----:R-:W-:Y:S11]  /*26d0*/  @!P0 BRA `(.L_x_37) ;  /* 0x0000003400e88947 */ /* 0x001ff60003800000 */
.L_x_134:
[----:B------:R-:W-:Y:S01]  /*26e0*/  ULDC UR4, c[0x0][0x284] ;  /* 0x0000a10000047ab9 */ /* 0x000fe20000000800 */
[----:B------:R-:W-:Y:S01]  /*26f0*/  IMAD.SHL.U32 R13, R19, 0x40, RZ ;  /* 0x00000040130d7824 */ /* 0x000fe200078e00ff */
[----:B------:R-:W-:Y:S01]  /*2700*/  ISETP.GE.AND P0, PT, R0, UR4, PT ;  /* 0x0000000400007c0c */ /* 0x000fe2000bf06270 */
[----:B------:R-:W-:-:S03]  /*2710*/  ULDC UR4, c[0x0][0x288] ;  /* 0x0000a20000047ab9 */ /* 0x000fc60000000800 */
[----:B------:R-:W-:-:S13]  /*2720*/  ISETP.GE.OR P0, PT, R13, UR4, P0 ;  /* 0x000000040d007c0c */ /* 0x000fda0008706670 */
[----:B------:R-:W-:Y:S05]  /*2730*/  @P0 BRA `(.L_x_38) ;  /* 0x0000001c00380947 */ /* 0x000fea0003800000 */
[----:B------:R-:W1:Y:S01]  /*2740*/  LDC.64 R8, c[0x0][0x5c8] ;  /* 0x00017200ff087b82 */ /* 0x000e620000000a00 */
[----:B------:R-:W-:Y:S01]  /*2750*/  SHF.R.S32.HI R11, RZ, 0x1f, R18 ;  /* 0x0000001fff0b7819 */ /* 0x000fe20000011412 */
[----:B------:R-:W-:Y:S01]  /*2760*/  ULDC.64 UR4, c[0x0][0x5d0] ;  /* 0x0001740000047ab9 */ /* 0x000fe20000000a00 */
[----:B------:R-:W-:Y:S01]  /*2770*/  SHF.R.S32.HI R10, RZ, 0x1f, R13 ;  /* 0x0000001fff0a7819 */ /* 0x000fe2000001140d */
[----:B0-----:R-:W-:Y:S01]  /*2780*/  IMAD.WIDE.U32 R4, R18, UR4, R62 ;  /* 0x0000000412047c25 */ /* 0x001fe2000f8e003e */
[----:B------:R-:W-:Y:S03]  /*2790*/  BSSY B0, `(.L_x_38) ;  /* 0x00001c8000007945 */ /* 0x000fe60003800000 */
[----:B------:R-:W-:Y:S01]  /*27a0*/  IMAD R3, R11, UR4, RZ ;  /* 0x000000040b037c24 */ /* 0x000fe2000f8e02ff */
[----:B------:R-:W-:Y:S01]  /*27b0*/  IADD3 R4, P0, R13, R4, RZ ;  /* 0x000000040d047210 */ /* 0x000fe20007f1e0ff */
[----:B------:R-:W-:-:S04]  /*27c0*/  IMAD.WIDE R14, R22, 0x40, R60 ;  /* 0x00000040160e7825 */ /* 0x000fc800078e023c */
[----:B------:R-:W-:Y:S01]  /*27d0*/  IMAD R3, R18, UR5, R3 ;  /* 0x0000000512037c24 */ /* 0x000fe2000f8e0203 */
[----:B------:R-:W-:Y:S01]  /*27e0*/  ULDC.64 UR4, c[0x0][0x5c0] ;  /* 0x0001700000047ab9 */ /* 0x000fe20000000a00 */
[----:B------:R-:W-:Y:S02]  /*27f0*/  IMAD.IADD R22, R69, 0x1, -R0 ;  /* 0x0000000145167824 */ /* 0x000fe400078e0a00 */
[----:B------:R-:W-:Y:S01]  /*2800*/  IMAD.IADD R74, R65, 0x1, -R13 ;  /* 0x00000001414a7824 */ /* 0x000fe200078e0a0d */
[----:B------:R-:W-:Y:S01]  /*2810*/  IADD3.X R5, R10, R5, R3, P0, !PT ;  /* 0x000000050a057210 */ /* 0x000fe200007fe403 */
[-C--:B-1----:R-:W-:Y:S02]  /*2820*/  IMAD R3, R15, R8.reuse, RZ ;  /* 0x000000080f037224 */ /* 0x082fe400078e02ff */
[----:B------:R-:W-:-:S04]  /*2830*/  IMAD.WIDE.U32 R4, R14, R8, R4 ;  /* 0x000000080e047225 */ /* 0x000fc800078e0004 */
[----:B------:R-:W-:Y:S01]  /*2840*/  IMAD R3, R14, R9, R3 ;  /* 0x000000090e037224 */ /* 0x000fe200078e0203 */
[----:B------:R-:W-:-:S04]  /*2850*/  IADD3 R6, P0, R4, UR4, RZ ;  /* 0x0000000404067c10 */ /* 0x000fc8000ff1e0ff */
[----:B------:R-:W-:Y:S02]  /*2860*/  IADD3.X R7, R5, UR5, R3, P0, !PT ;  /* 0x0000000505077c10 */ /* 0x000fe400087fe403 */
[----:B-----5:R-:W-:Y:S02]  /*2870*/  ISETP.NE.AND P0, PT, R59, RZ, PT ;  /* 0x000000ff3b00720c */ /* 0x020fe40003f05270 */
[----:B------:R-:W-:-:S04]  /*2880*/  LEA R4, P1, R8, R6, 0x3 ;  /* 0x0000000608047211 */ /* 0x000fc800078218ff */
[----:B------:R-:W-:-:S07]  /*2890*/  LEA.HI.X R5, R8, R7, R9, 0x3, P1 ;  /* 0x0000000708057211 */ /* 0x000fce00008f1c09 */
[----:B------:R-:W-:Y:S05]  /*28a0*/  @!P0 BRA `(.L_x_39) ;  /* 0x0000001400188947 */ /* 0x000fea0003800000 */
[----:B------:R-:W0:Y:S01]  /*28b0*/  LDC.64 R20, c[0x0][0x5b0] ;  /* 0x00016c00ff147b82 */ /* 0x000e220000000a00 */
[----:B------:R-:W-:Y:S01]  /*28c0*/  ULDC.64 UR4, c[0x0][0x5b8] ;  /* 0x00016e0000047ab9 */ /* 0x000fe20000000a00 */
[----:B------:R-:W-:Y:S01]  /*28d0*/  ISETP.GE.AND P3, PT, R74, 0x1, PT ;  /* 0x000000014a00780c */ /* 0x000fe20003f66270 */
[----:B------:R-:W-:Y:S01]  /*28e0*/  IMAD.WIDE.U32 R8, R18, UR4, R62 ;  /* 0x0000000412087c25 */ /* 0x000fe2000f8e003e */
[----:B------:R-:W-:Y:S02]  /*28f0*/  BSSY B1, `(.L_x_40) ;  /* 0x000000e000017945 */ /* 0x000fe40003800000 */
[----:B------:R-:W-:Y:S01]  /*2900*/  ISETP.LT.OR P1, PT, R22, 0x1, !P3 ;  /* 0x000000011600780c */ /* 0x000fe20005f21670 */
[----:B------:R-:W-:Y:S01]  /*2910*/  IMAD R3, R11, UR4, RZ ;  /* 0x000000040b037c24 */ /* 0x000fe2000f8e02ff */
[----:B------:R-:W1:Y:S01]  /*2920*/  LDC.64 R72, c[0x0][0x5a8] ;  /* 0x00016a00ff487b82 */ /* 0x000e620000000a00 */
[----:B------:R-:W-:Y:S02]  /*2930*/  IADD3 R12, P0, R13, R8, RZ ;  /* 0x000000080d0c7210 */ /* 0x000fe40007f1e0ff */
[----:B------:R-:W-:-:S05]  /*2940*/  IMAD R3, R18, UR5, R3 ;  /* 0x0000000512037c24 */ /* 0x000fca000f8e0203 */
[----:B------:R-:W-:Y:S01]  /*2950*/  IADD3.X R13, R10, R9, R3, P0, !PT ;  /* 0x000000090a0d7210 */ /* 0x000fe200007fe403 */
[-C--:B0-----:R-:W-:Y:S02]  /*2960*/  IMAD R0, R15, R20.reuse, RZ ;  /* 0x000000140f007224 */ /* 0x081fe400078e02ff */
[----:B------:R-:W-:-:S04]  /*2970*/  IMAD.WIDE.U32 R8, R14, R20, R12 ;  /* 0x000000140e087225 */ /* 0x000fc800078e000c */
[----:B------:R-:W-:Y:S01]  /*2980*/  IMAD R19, R14, R21, R0 ;  /* 0x000000150e137224 */ /* 0x000fe200078e0200 */
[----:B-1----:R-:W-:-:S04]  /*2990*/  IADD3 R8, P0, R8, R72, RZ ;  /* 0x0000004808087210 */ /* 0x002fc80007f1e0ff */
[----:B------:R-:W-:Y:S01]  /*29a0*/  IADD3.X R9, R73, R9, R19, P0, !PT ;  /* 0x0000000949097210 */ /* 0x000fe200007fe413 */
[----:B------:R-:W-:Y:S08]  /*29b0*/  @P1 BRA `(.L_x_41) ;  /* 0x0000000000041947 */ /* 0x000ff00003800000 */
[----:B------:R0:W5:Y:S02]  /*29c0*/  LDG.E.U8 R70, desc[UR36][R8.64] ;  /* 0x0000002408467981 */ /* 0x000164000c1e1100 */
.L_x_41:
[----:B------:R-:W-:Y:S05]  /*29d0*/  BSYNC B1 ;  /* 0x0000000000017941 */ /* 0x000fea0003800000 */
.L_x_40:
[----:B-----5:R-:W-:Y:S01]  /*29e0*/  LOP3.LUT R0, R70, 0xffff, RZ, 0xc0, !PT ;  /* 0x0000ffff46007812 */ /* 0x020fe200078ec0ff */
[----:B------:R-:W-:Y:S01]  /*29f0*/  IMAD.SHL.U32 R10, R20, 0x8, RZ ;  /* 0x00000008140a7824 */ /* 0x000fe200078e00ff */
[----:B------:R-:W-:Y:S01]  /*2a00*/  ISETP.GE.AND P2, PT, R74, 0x2, PT ;  /* 0x000000024a00780c */ /* 0x000fe20003f46270 */
[----:B------:R-:W-:Y:S01]  /*2a10*/  BSSY B1, `(.L_x_42) ;  /* 0x000000e000017945 */ /* 0x000fe20003800000 */
[----:B------:R-:W-:Y:S02]  /*2a20*/  PRMT R0, R0, 0x8880, RZ ;  /* 0x0000888000007816 */ /* 0x000fe400000000ff */
[----:B------:R-:W-:Y:S02]  /*2a30*/  ISETP.LT.OR P0, PT, R22, 0x1, !P2 ;  /* 0x000000011600780c */ /* 0x000fe40005701670 */
[----:B------:R-:W-:Y:S01]  /*2a40*/  SHF.L.U64.HI R11, R20, 0x3, R21 ;  /* 0x00000003140b7819 */ /* 0x000fe20000010215 */
[----:B------:R-:W-:-:S04]  /*2a50*/  IMAD R3, R0, R59, RZ ;  /* 0x0000003b00037224 */ /* 0x000fc800078e02ff */
[----:B------:R-:W-:Y:S02]  /*2a60*/  @!P1 IMAD R15, R24, R58, R3 ;  /* 0x0000003a180f9224 */ /* 0x000fe400078e0203 */
[----:B------:R-:W-:-:S03]  /*2a70*/  IMAD.WIDE.U32 R10, R14, R20, R10 ;  /* 0x000000140e0a7225 */ /* 0x000fc600078e000a */
[----:B------:R1:W-:Y:S01]  /*2a80*/  @!P1 STG.E.U8 desc[UR36][R6.64], R15 ;  /* 0x0000000f06009986 */ /* 0x0003e2000c101124 */
[----:B------:R-:W-:Y:S01]  /*2a90*/  IMAD.IADD R14, R19, 0x1, R11 ;  /* 0x00000001130e7824 */ /* 0x000fe200078e020b */
[----:B------:R-:W-:Y:S01]  /*2aa0*/  IADD3 R10, P4, P5, R12, R72, R10 ;  /* 0x000000480c0a7210 */ /* 0x000fe20007d9e00a */
[----:B------:R-:W-:-:S12]  /*2ab0*/  @P0 BRA `(.L_x_43) ;  /* 0x00000000000c0947 */ /* 0x000fd80003800000 */
[----:B------:R-:W2:Y:S02]  /*2ac0*/  LDG.E.U8 R70, desc[UR36][R8.64+0x1] ;  /* 0x0000012408467981 */ /* 0x000ea4000c1e1100 */
[----:B--2---:R-:W-:-:S05]  /*2ad0*/  PRMT R0, R70, 0x8880, RZ ;  /* 0x0000888046007816 */ /* 0x004fca00000000ff */
[----:B------:R-:W-:-:S07]  /*2ae0*/  IMAD R3, R0, R59, RZ ;  /* 0x0000003b00037224 */ /* 0x000fce00078e02ff */
.L_x_43:
[----:B------:R-:W-:Y:S05]  /*2af0*/  BSYNC B1 ;  /* 0x0000000000017941 */ /* 0x000fea0003800000 */
.L_x_42:
[----:B------:R-:W-:Y:S01]  /*2b00*/  ISETP.LT.OR P3, PT, R22, 0x9, !P3 ;  /* 0x000000091600780c */ /* 0x000fe20005f61670 */
[----:B------:R-:W-:Y:S01]  /*2b10*/  @!P0 IMAD R25, R25, R58, R3 ;  /* 0x0000003a19198224 */ /* 0x000fe200078e0203 */
[C---:B------:R-:W-:Y:S01]  /*2b20*/  ISETP.GE.AND P1, PT, R74.reuse, 0x9, PT ;  /* 0x000000094a00780c */ /* 0x040fe20003f26270 */
[----:B------:R-:W-:Y:S01]  /*2b30*/  BSSY B1, `(.L_x_44) ;  /* 0x000000b000017945 */ /* 0x000fe20003800000 */
[----:B------:R-:W-:Y:S02]  /*2b40*/  IADD3.X R11, R13, R73, R14, P4, P5 ;  /* 0x000000490d0b7210 */ /* 0x000fe400027ea40e */
[----:B------:R2:W-:Y:S01]  /*2b50*/  @!P0 STG.E.U8 desc[UR36][R6.64+0x1], R25 ;  /* 0x0000011906008986 */ /* 0x0005e2000c101124 */
[----:B------:R-:W-:Y:S02]  /*2b60*/  ISETP.GE.AND P0, PT, R74, 0xa, PT ;  /* 0x0000000a4a00780c */ /* 0x000fe40003f06270 */
[C---:B------:R-:W-:Y:S02]  /*2b70*/  ISETP.LT.OR P2, PT, R22.reuse, 0x9, !P2 ;  /* 0x000000091600780c */ /* 0x040fe40005741670 */
[----:B------:R-:W-:-:S02]  /*2b80*/  ISETP.LT.OR P5, PT, R22, 0x1, !P1 ;  /* 0x000000011600780c */ /* 0x000fc40004fa1670 */
[----:B------:R-:W-:Y:S01]  /*2b90*/  ISETP.LT.OR P4, PT, R22, 0x1, !P0 ;  /* 0x000000011600780c */ /* 0x000fe20004781670 */
[----:B------:R-:W-:-:S12]  /*2ba0*/  @P3 BRA `(.L_x_45) ;  /* 0x00000000000c3947 */ /* 0x000fd80003800000 */
[----:B------:R-:W3:Y:S02]  /*2bb0*/  LDG.E.U8 R70, desc[UR36][R10.64] ;  /* 0x000000240a467981 */ /* 0x000ee4000c1e1100 */
[----:B---3--:R-:W-:-:S05]  /*2bc0*/  PRMT R0, R70, 0x8880, RZ ;  /* 0x0000888046007816 */ /* 0x008fca00000000ff */
[----:B------:R-:W-:-:S07]  /*2bd0*/  IMAD R3, R0, R59, RZ ;  /* 0x0000003b00037224 */ /* 0x000fce00078e02ff */
.L_x_45:
[----:B------:R-:W-:Y:S05]  /*2be0*/  BSYNC B1 ;  /* 0x0000000000017941 */ /* 0x000fea0003800000 */
.L_x_44:
[----:B------:R-:W-:Y:S01]  /*2bf0*/  @!P3 IMAD R13, R26, R58, R3 ;  /* 0x0000003a1a0db224 */ /* 0x000fe200078e0203 */
[----:B------:R-:W-:Y:S04]  /*2c00*/  BSSY B1, `(.L_x_46) ;  /* 0x0000006000017945 */ /* 0x000fe80003800000 */
[----:B------:R3:W-:Y:S01]  /*2c10*/  @!P3 STG.E.U8 desc[UR36][R4.64], R13 ;  /* 0x0000000d0400b986 */ /* 0x0007e2000c101124 */
[----:B------:R-:W-:Y:S05]  /*2c20*/  @P2 BRA `(.L_x_47) ;  /* 0x00000000000c2947 */ /* 0x000fea0003800000 */
[----:B------:R-:W4:Y:S02]  /*2c30*/  LDG.E.U8 R70, desc[UR36][R10.64+0x1] ;  /* 0x000001240a467981 */ /* 0x000f24000c1e1100 */
[----:B----4-:R-:W-:-:S05]  /*2c40*/  PRMT R0, R70, 0x8880, RZ ;  /* 0x0000888046007816 */ /* 0x010fca00000000ff */
[----:B------:R-:W-:-:S07]  /*2c50*/  IMAD R3, R0, R59, RZ ;  /* 0x0000003b00037224 */ /* 0x000fce00078e02ff */
.L_x_47:
[----:B------:R-:W-:Y:S05]  /*2c60*/  BSYNC B1 ;  /* 0x0000000000017941 */ /* 0x000fea0003800000 */
.L_x_46:
[----:B------:R-:W-:Y:S01]  /*2c70*/  @!P2 IMAD R27, R27, R58, R3 ;  /* 0x0000003a1b1ba224 */ /* 0x000fe200078e0203 */
[----:B------:R-:W-:Y:S04]  /*2c80*/  BSSY B1, `(.L_x_48) ;  /* 0x0000006000017945 */ /* 0x000fe80003800000 */
[----:B------:R4:W-:Y:S01]  /*2c90*/  @!P2 STG.E.U8 desc[UR36][R4.64+0x1], R27 ;  /* 0x0000011b0400a986 */ /* 0x0009e2000c101124 */
[----:B------:R-:W-:Y:S05]  /*2ca0*/  @P5 BRA `(.L_x_49) ;  /* 0x00000000000c5947 */ /* 0x000fea0003800000 */
[----:B------:R-:W5:Y:S02]  /*2cb0*/  LDG.E.U8 R70, desc[UR36][R8.64+0x8] ;  /* 0x0000082408467981 */ /* 0x000f64000c1e1100 */
[----:B-----5:R-:W-:-:S05]  /*2cc0*/  PRMT R0, R70, 0x8880, RZ ;  /* 0x0000888046007816 */ /* 0x020fca00000000ff */
[----:B------:R-:W-:-:S07]  /*2cd0*/  IMAD R3, R0, R59, RZ ;  /* 0x0000003b00037224 */ /* 0x000fce00078e02ff */
.L_x_49:
[----:B------:R-:W-:Y:S05]  /*2ce0*/  BSYNC B1 ;  /* 0x0000000000017941 */ /* 0x000fea0003800000 */
.L_x_48:
[----:B---3--:R-:W-:Y:S01]  /*2cf0*/  @!P5 IMAD R13, R28, R58, R3 ;  /* 0x0000003a1c0dd224 */ /* 0x008fe200078e0203 */
[----:B------:R-:W-:Y:S04]  /*2d00*/  BSSY B1, `(.L_x_50) ;  /* 0x0000006000017945 */ /* 0x000fe80003800000 */
[----:B------:R3:W-:Y:S01]  /*2d10*/  @!P5 STG.E.U8 desc[UR36][R6.64+0x8], R13 ;  /* 0x0000080d0600d986 */ /* 0x0007e2000c101124 */
[----:B------:R-:W-:Y:S05]  /*2d20*/  @P4 BRA `(.L_x_51) ;  /* 0x00000000000c4947 */ /* 0x000fea0003800000 */
[----:B------:R-:W5:Y:S02]  /*2d30*/  LDG.E.U8 R70, desc[UR36][R8.64+0x9] ;  /* 0x0000092408467981 */ /* 0x000f64000c1e1100 */
[----:B-----5:R-:W-:-:S05]  /*2d40*/  PRMT R0, R70, 0x8880, RZ ;  /* 0x0000888046007816 */ /* 0x020fca00000000ff */
[----:B------:R-:W-:-:S07]  /*2d50*/  IMAD R3, R0, R59, RZ ;  /* 0x0000003b00037224 */ /* 0x000fce00078e02ff */
.L_x_51:
[----:B------:R-:W-:Y:S05]  /*2d60*/  BSYNC B1 ;  /* 0x0000000000017941 */ /* 0x000fea0003800000 */
.L_x_50:
[----:B------:R-:W-:Y:S01]  /*2d70*/  ISETP.LT.OR P1, PT, R22, 0x9, !P1 ;  /* 0x000000091600780c */ /* 0x000fe20004f21670 */
[----:B------:R-:W-:Y:S01]  /*2d80*/  @!P4 IMAD R29, R29, R58, R3 ;  /* 0x0000003a1d1dc224 */ /* 0x000fe200078e0203 */
[C---:B------:R-:W-:Y:S01]  /*2d90*/  ISETP.GE.AND P3, PT, R74.reuse, 0x11, PT ;  /* 0x000000114a00780c */ /* 0x040fe20003f66270 */
[----:B------:R-:W-:Y:S01]  /*2da0*/  BSSY B1, `(.L_x_52) ;  /* 0x000000a000017945 */ /* 0x000fe20003800000 */
[----:B------:R-:W-:Y:S02]  /*2db0*/  ISETP.GE.AND P2, PT, R74, 0x12, PT ;  /* 0x000000124a00780c */ /* 0x000fe40003f46270 */
[----:B------:R0:W-:Y:S01]  /*2dc0*/  @!P4 STG.E.U8 desc[UR36][R6.64+0x9], R29 ;  /* 0x0000091d0600c986 */ /* 0x0001e2000c101124 */
[C---:B------:R-:W-:Y:S02]  /*2dd0*/  ISETP.LT.OR P0, PT, R22.reuse, 0x9, !P0 ;  /* 0x000000091600780c */ /* 0x040fe40004701670 */
[C---:B------:R-:W-:Y:S02]  /*2de0*/  ISETP.LT.OR P5, PT, R22.reuse, 0x1, !P3 ;  /* 0x000000011600780c */ /* 0x040fe40005fa1670 */
[----:B------:R-:W-:-:S02]  /*2df0*/  ISETP.LT.OR P4, PT, R22, 0x1, !P2 ;  /* 0x000000011600780c */ /* 0x000fc40005781670 */
[----:B------:R-:W-:Y:S11]  /*2e00*/  @P1 BRA `(.L_x_53) ;  /* 0x00000000000c1947 */ /* 0x000ff60003800000 */
[----:B------:R-:W5:Y:S02]  /*2e10*/  LDG.E.U8 R70, desc[UR36][R10.64+0x8] ;  /* 0x000008240a467981 */ /* 0x000f64000c1e1100 */
[----:B-----5:R-:W-:-:S05]  /*2e20*/  PRMT R0, R70, 0x8880, RZ ;  /* 0x0000888046007816 */ /* 0x020fca00000000ff */
[----:B------:R-:W-:-:S07]  /*2e30*/  IMAD R3, R0, R59, RZ ;  /* 0x0000003b00037224 */ /* 0x000fce00078e02ff */
.L_x_53:
[----:B------:R-:W-:Y:S05]  /*2e40*/  BSYNC B1 ;  /* 0x0000000000017941 */ /* 0x000fea0003800000 */
.L_x_52:
[----:B---3--:R-:W-:Y:S01]  /*2e50*/  @!P1 IMAD R13, R30, R58, R3 ;  /* 0x0000003a1e0d9224 */ /* 0x008fe200078e0203 */
[----:B------:R-:W-:Y:S04]  /*2e60*/  BSSY B1, `(.L_x_54) ;  /* 0x0000006000017945 */ /* 0x000fe80003800000 */
[----:B------:R3:W-:Y:S01]  /*2e70*/  @!P1 STG.E.U8 desc[UR36][R4.64+0x8], R13 ;  /* 0x0000080d04009986 */ /* 0x0007e2000c101124 */
[----:B------:R-:W-:Y:S05]  /*2e80*/  @P0 BRA `(.L_x_55) ;  /* 0x00000000000c0947 */ /* 0x000fea0003800000 */
[----:B------:R-:W5:Y:S02]  /*2e90*/  LDG.E.U8 R70, desc[UR36][R10.64+0x9] ;  /* 0x000009240a467981 */ /* 0x000f64000c1e1100 */
[----:B-----5:R-:W-:-:S05]  /*2ea0*/  PRMT R0, R70, 0x8880, RZ ;  /* 0x0000888046007816 */ /* 0x020fca00000000ff */
[----:B------:R-:W-:-:S07]  /*2eb0*/  IMAD R3, R0, R59, RZ ;  /* 0x0000003b00037224 */ /* 0x000fce00078e02ff */
.L_x_55:
[----:B------:R-:W-:Y:S05]  /*2ec0*/  BSYNC B1 ;  /* 0x0000000000017941 */ /* 0x000fea0003800000 */
.L_x_54:
[----:B------:R-:W-:Y:S01]  /*2ed0*/  @!P0 IMAD R31, R31, R58, R3 ;  /* 0x0000003a1f1f8224 */ /* 0x000fe200078e0203 */
[----:B------:R-:W-:Y:S04]  /*2ee0*/  BSSY B1, `(.L_x_56) ;  /* 0x0000006000017945 */ /* 0x000fe80003800000 */
[----:B------:R0:W-:Y:S01]  /*2ef0*/  @!P0 STG.E.U8 desc[UR36][R4.64+0x9], R31 ;  /* 0x0000091f04008986 */ /* 0x0001e2000c101124 */
[----:B------:R-:W-:Y:S05]  /*2f00*/  @P5 BRA `(.L_x_57) ;  /* 0x00000000000c5947 */ /* 0x000fea0003800000 */
[----:B------:R-:W5:Y:S02]  /*2f10*/  LDG.E.U8 R70, desc[UR36][R8.64+0x10] ;  /* 0x0000102408467981 */ /* 0x000f64000c1e1100 */
[----:B-----5:R-:W-:-:S05]  /*2f20*/  PRMT R0, R70, 0x8880, RZ ;  /* 0x0000888046007816 */ /* 0x020fca00000000ff */
[----:B------:R-:W-:-:S07]  /*2f30*/  IMAD R3, R0, R59, RZ ;  /* 0x0000003b00037224 */ /* 0x000fce00078e02ff */
.L_x_57:
[----:B------:R-:W-:Y:S05]  /*2f40*/  BSYNC B1 ;  /* 0x0000000000017941 */ /* 0x000fea0003800000 */
.L_x_56:
[----:B---3--:R-:W-:Y:S01]  /*2f50*/  @!P5 IMAD R13, R32, R58, R3 ;  /* 0x0000003a200dd224 */ /* 0x008fe200078e0203 */
[----:B------:R-:W-:Y:S04]  /*2f60*/  BSSY B1, `(.L_x_58) ;  /* 0x0000006000017945 */ /* 0x000fe80003800000 */
[----:B------:R3:W-:Y:S01]  /*2f70*/  @!P5 STG.E.U8 desc[UR36][R6.64+0x10], R13 ;  /* 0x0000100d0600d986 */ /* 0x0007e2000c101124 */
[----:B------:R-:W-:Y:S05]  /*2f80*/  @P4 BRA `(.L_x_59) ;  /* 0x00000000000c4947 */ /* 0x000fea0003800000 */
[----:B------:R-:W5:Y:S02]  /*2f90*/  LDG.E.U8 R70, desc[UR36][R8.64+0x11] ;  /* 0x0000112408467981 */ /* 0x000f64000c1e1100 */
[----:B-----5:R-:W-:-:S05]  /*2fa0*/  PRMT R0, R70, 0x8880, RZ ;  /* 0x0000888046007816 */ /* 0x020fca00000000ff */
[----:B------:R-:W-:-:S07]  /*2fb0*/  IMAD R3, R0, R59, RZ ;  /* 0x0000003b00037224 */ /* 0x000fce00078e02ff */
.L_x_59:
[----:B------:R-:W-:Y:S05]  /*2fc0*/  BSYNC B1 ;  /* 0x0000000000017941 */ /* 0x000fea0003800000 */
.L_x_58:
        /* <DEDUP_REMOVED lines=13> */
.L_x_61:
[----:B------:R-:W-:Y:S05]  /*30a0*/  BSYNC B1 ;  /* 0x0000000000017941 */ /* 0x000fea0003800000 */
.L_x_60:
[----:B---3--:R-:W-:Y:S01]  /*30b0*/  @!P3 IMAD R13, R34, R58, R3 ;  /* 0x0000003a220db224 */ /* 0x008fe200078e0203 */
[----:B------:R-:W-:Y:S04]  /*30c0*/  BSSY B1, `(.L_x_62) ;  /* 0x0000006000017945 */ /* 0x000fe80003800000 */
[----:B------:R3:W-:Y:S01]  /*30d0*/  @!P3 STG.E.U8 desc[UR36][R4.64+0x10], R13 ;  /* 0x0000100d0400b986 */ /* 0x0007e2000c101124 */
[----:B------:R-:W-:Y:S05]  /*30e0*/  @P2 BRA `(.L_x_63) ;  /* 0x00000000000c2947 */ /* 0x000fea0003800000 */
[----:B------:R-:W5:Y:S02]  /*30f0*/  LDG.E.U8 R70, desc[UR36][R10.64+0x11] ;  /* 0x000011240a467981 */ /* 0x000f64000c1e1100 */
[----:B-----5:R-:W-:-:S05]  /*3100*/  PRMT R0, R70, 0x8880, RZ ;  /* 0x0000888046007816 */ /* 0x020fca00000000ff */
[----:B------:R-:W-:-:S07]  /*3110*/  IMAD R3, R0, R59, RZ ;  /* 0x0000003b00037224 */ /* 0x000fce00078e02ff */
.L_x_63:
[----:B------:R-:W-:Y:S05]  /*3120*/  BSYNC B1 ;  /* 0x0000000000017941 */ /* 0x000fea0003800000 */
.L_x_62:
[----:B------:R-:W-:Y:S01]  /*3130*/  @!P2 IMAD R35, R35, R58, R3 ;  /* 0x0000003a2323a224 */ /* 0x000fe200078e0203 */
[----:B------:R-:W-:Y:S04]  /*3140*/  BSSY B1, `(.L_x_64) ;  /* 0x0000006000017945 */ /* 0x000fe80003800000 */
[----:B------:R0:W-:Y:S01]  /*3150*/  @!P2 STG.E.U8 desc[UR36][R4.64+0x11], R35 ;  /* 0x000011230400a986 */ /* 0x0001e2000c101124 */
[----:B------:R-:W-:Y:S05]  /*3160*/  @P5 BRA `(.L_x_65) ;  /* 0x00000000000c5947 */ /* 0x000fea0003800000 */
[----:B------:R-:W5:Y:S02]  /*3170*/  LDG.E.U8 R70, desc[UR36][R8.64+0x18] ;  /* 0x0000182408467981 */ /* 0x000f64000c1e1100 */
[----:B-----5:R-:W-:-:S05]  /*3180*/  PRMT R0, R70, 0x8880, RZ ;  /* 0x0000888046007816 */ /* 0x020fca00000000ff */
[----:B------:R-:W-:-:S07]  /*3190*/  IMAD R3, R0, R59, RZ ;  /* 0x0000003b00037224 */ /* 0x000fce00078e02ff */
.L_x_65:
[----:B------:R-:W-:Y:S05]  /*31a0*/  BSYNC B1 ;  /* 0x0000000000017941 */ /* 0x000fea0003800000 */
.L_x_64:
[----:B---3--:R-:W-:Y:S01]  /*31b0*/  @!P5 IMAD R13, R36, R58, R3 ;  /* 0x0000003a240dd224 */ /* 0x008fe200078e0203 */
[----:B------:R-:W-:Y:S04]  /*31c0*/  BSSY B1, `(.L_x_66) ;  /* 0x0000006000017945 */ /* 0x000fe80003800000 */
[----:B------:R3:W-:Y:S01]  /*31d0*/  @!P5 STG.E.U8 desc[UR36][R6.64+0x18], R13 ;  /* 0x0000180d0600d986 */ /* 0x0007e2000c101124 */
[----:B------:R-:W-:Y:S05]  /*31e0*/  @P4 BRA `(.L_x_67) ;  /* 0x00000000000c4947 */ /* 0x000fea0003800000 */
[----:B------:R-:W5:Y:S02]  /*31f0*/  LDG.E.U8 R70, desc[UR36][R8.64+0x19] ;  /* 0x0000192408467981 */ /* 0x000f64000c1e1100 */
[----:B-----5:R-:W-:-:S05]  /*3200*/  PRMT R0, R70, 0x8880, RZ ;  /* 0x0000888046007816 */ /* 0x020fca00000000ff */
[----:B------:R-:W-:-:S07]  /*3210*/  IMAD R3, R0, R59, RZ ;  /* 0x0000003b00037224 */ /* 0x000fce00078e02ff */
.L_x_67:
[----:B------:R-:W-:Y:S05]  /*3220*/  BSYNC B1 ;  /* 0x0000000000017941 */ /* 0x000fea0003800000 */
.L_x_66:
        /* <DEDUP_REMOVED lines=13> */
.L_x_69:
[----:B------:R-:W-:Y:S05]  /*3300*/  BSYNC B1 ;  /* 0x0000000000017941 */ /* 0x000fea0003800000 */
.L_x_68:
[----:B---3--:R-:W-:Y:S01]  /*3310*/  @!P1 IMAD R13, R38, R58, R3 ;  /* 0x0000003a260d9224 */ /* 0x008fe200078e0203 */
[----:B------:R-:W-:Y:S04]  /*3320*/  BSSY B1, `(.L_x_70) ;  /* 0x0000006000017945 */ /* 0x000fe80003800000 */
[----:B------:R3:W-:Y:S01]  /*3330*/  @!P1 STG.E.U8 desc[UR36][R4.64+0x18], R13 ;  /* 0x0000180d04009986 */ /* 0x0007e2000c101124 */
[----:B------:R-:W-:Y:S05]  /*3340*/  @P4 BRA `(.L_x_71) ;  /* 0x00000000000c4947 */ /* 0x000fea0003800000 */
[----:B------:R-:W5:Y:S02]  /*3350*/  LDG.E.U8 R70, desc[UR36][R10.64+0x19] ;  /* 0x000019240a467981 */ /* 0x000f64000c1e1100 */
[----:B-----5:R-:W-:-:S05]  /*3360*/  PRMT R0, R70, 0x8880, RZ ;  /* 0x0000888046007816 */ /* 0x020fca00000000ff */
[----:B------:R-:W-:-:S07]  /*3370*/  IMAD R3, R0, R59, RZ ;  /* 0x0000003b00037224 */ /* 0x000fce00078e02ff */
.L_x_71:
[----:B------:R-:W-:Y:S05]  /*3380*/  BSYNC B1 ;  /* 0x0000000000017941 */ /* 0x000fea0003800000 */
.L_x_70:
[----:B------:R-:W-:Y:S01]  /*3390*/  @!P4 IMAD R39, R39, R58, R3 ;  /* 0x0000003a2727c224 */ /* 0x000fe200078e0203 */
[----:B------:R-:W-:Y:S04]  /*33a0*/  BSSY B1, `(.L_x_72) ;  /* 0x0000006000017945 */ /* 0x000fe80003800000 */
[----:B------:R0:W-:Y:S01]  /*33b0*/  @!P4 STG.E.U8 desc[UR36][R4.64+0x19], R39 ;  /* 0x000019270400c986 */ /* 0x0001e2000c101124 */
[----:B------:R-:W-:Y:S05]  /*33c0*/  @P5 BRA `(.L_x_73) ;  /* 0x00000000000c5947 */ /* 0x000fea0003800000 */
[----:B------:R-:W5:Y:S02]  /*33d0*/  LDG.E.U8 R70, desc[UR36][R8.64+0x20] ;  /* 0x0000202408467981 */ /* 0x000f64000c1e1100 */
[----:B-----5:R-:W-:-:S05]  /*33e0*/  PRMT R0, R70, 0x8880, RZ ;  /* 0x0000888046007816 */ /* 0x020fca00000000ff */
[----:B------:R-:W-:-:S07]  /*33f0*/  IMAD R3, R0, R59, RZ ;  /* 0x0000003b00037224 */ /* 0x000fce00078e02ff */
.L_x_73:
[----:B------:R-:W-:Y:S05]  /*3400*/  BSYNC B1 ;  /* 0x0000000000017941 */ /* 0x000fea0003800000 */
.L_x_72:
[----:B---3--:R-:W-:Y:S01]  /*3410*/  @!P5 IMAD R13, R40, R58, R3 ;  /* 0x0000003a280dd224 */ /* 0x008fe200078e0203 */
[----:B------:R-:W-:Y:S04]  /*3420*/  BSSY B1, `(.L_x_74) ;  /* 0x0000006000017945 */ /* 0x000fe80003800000 */
[----:B------:R3:W-:Y:S01]  /*3430*/  @!P5 STG.E.U8 desc[UR36][R6.64+0x20], R13 ;  /* 0x0000200d0600d986 */ /* 0x0007e2000c101124 */
[----:B------:R-:W-:Y:S05]  /*3440*/  @P0 BRA `(.L_x_75) ;  /* 0x00000000000c0947 */ /* 0x000fea0003800000 */
[----:B------:R-:W5:Y:S02]  /*3450*/  LDG.E.U8 R70, desc[UR36][R8.64+0x21] ;  /* 0x0000212408467981 */ /* 0x000f64000c1e1100 */
[----:B-----5:R-:W-:-:S05]  /*3460*/  PRMT R0, R70, 0x8880, RZ ;  /* 0x0000888046007816 */ /* 0x020fca00000000ff */
[----:B------:R-:W-:-:S07]  /*3470*/  IMAD R3, R0, R59, RZ ;  /* 0x0000003b00037224 */ /* 0x000fce00078e02ff */
.L_x_75:
[----:B------:R-:W-:Y:S05]  /*3480*/  BSYNC B1 ;  /* 0x0000000000017941 */ /* 0x000fea0003800000 */
.L_x_74:
        /* <DEDUP_REMOVED lines=13> */
.L_x_77:
[----:B------:R-:W-:Y:S05]  /*3560*/  BSYNC B1 ;  /* 0x0000000000017941 */ /* 0x000fea0003800000 */
.L_x_76:
[----:B---3--:R-:W-:Y:S01]  /*3570*/  @!P3 IMAD R13, R42, R58, R3 ;  /* 0x0000003a2a0db224 */ /* 0x008fe200078e0203 */
[----:B------:R-:W-:Y:S04]  /*3580*/  BSSY B1, `(.L_x_78) ;  /* 0x0000006000017945 */ /* 0x000fe80003800000 */
[----:B------:R3:W-:Y:S01]  /*3590*/  @!P3 STG.E.U8 desc[UR36][R4.64+0x20], R13 ;  /* 0x0000200d0400b986 */ /* 0x0007e2000c101124 */
[----:B------:R-:W-:Y:S05]  /*35a0*/  @P2 BRA `(.L_x_79) ;  /* 0x00000000000c2947 */ /* 0x000fea0003800000 */
[----:B------:R-:W5:Y:S02]  /*35b0*/  LDG.E.U8 R70, desc[UR36][R10.64+0x21] ;  /* 0x000021240a467981 */ /* 0x000f64000c1e1100 */
[----:B-----5:R-:W-:-:S05]  /*35c0*/  PRMT R0, R70, 0x8880, RZ ;  /* 0x0000888046007816 */ /* 0x020fca00000000ff */
[----:B------:R-:W-:-:S07]  /*35d0*/  IMAD R3, R0, R59, RZ ;  /* 0x0000003b00037224 */ /* 0x000fce00078e02ff */
.L_x_79:
[----:B------:R-:W-:Y:S05]  /*35e0*/  BSYNC B1 ;  /* 0x0000000000017941 */ /* 0x000fea0003800000 */
.L_x_78:
[----:B------:R-:W-:Y:S01]  /*35f0*/  @!P2 IMAD R43, R43, R58, R3 ;  /* 0x0000003a2b2ba224 */ /* 0x000fe200078e0203 */
[----:B------:R-:W-:Y:S04]  /*3600*/  BSSY B1, `(.L_x_80) ;  /* 0x0000006000017945 */ /* 0x000fe80003800000 */
[----:B------:R0:W-:Y:S01]  /*3610*/  @!P2 STG.E.U8 desc[UR36][R4.64+0x21], R43 ;  /* 0x0000212b0400a986 */ /* 0x0001e2000c101124 */
[----:B------:R-:W-:Y:S05]  /*3620*/  @P0 BRA `(.L_x_81) ;  /* 0x00000000000c0947 */ /* 0x000fea0003800000 */
[----:B------:R-:W5:Y:S02]  /*3630*/  LDG.E.U8 R70, desc[UR36][R8.64+0x28] ;  /* 0x0000282408467981 */ /* 0x000f64000c1e1100 */
[----:B-----5:R-:W-:-:S05]  /*3640*/  PRMT R0, R70, 0x8880, RZ ;  /* 0x0000888046007816 */ /* 0x020fca00000000ff */
[----:B------:R-:W-:-:S07]  /*3650*/  IMAD R3, R0, R59, RZ ;  /* 0x0000003b00037224 */ /* 0x000fce00078e02ff */
.L_x_81:
[----:B------:R-:W-:Y:S05]  /*3660*/  BSYNC B1 ;  /* 0x0000000000017941 */ /* 0x000fea0003800000 */
.L_x_80:
[----:B---3--:R-:W-:Y:S01]  /*3670*/  @!P0 IMAD R13, R44, R58, R3 ;  /* 0x0000003a2c0d8224 */ /* 0x008fe200078e0203 */
[----:B------:R-:W-:Y:S04]  /*3680*/  BSSY B1, `(.L_x_82) ;  /* 0x0000006000017945 */ /* 0x000fe80003800000 */
[----:B------:R3:W-:Y:S01]  /*3690*/  @!P0 STG.E.U8 desc[UR36][R6.64+0x28], R13 ;  /* 0x0000280d06008986 */ /* 0x0007e2000c101124 */
[----:B------:R-:W-:Y:S05]  /*36a0*/  @P5 BRA `(.L_x_83) ;  /* 0x00000000000c5947 */ /* 0x000fea0003800000 */
[----:B------:R-:W5:Y:S02]  /*36b0*/  LDG.E.U8 R70, desc[UR36][R8.64+0x29] ;  /* 0x0000292408467981 */ /* 0x000f64000c1e1100 */
[----:B-----5:R-:W-:-:S05]  /*36c0*/  PRMT R0, R70, 0x8880, RZ ;  /* 0x0000888046007816 */ /* 0x020fca00000000ff */
[----:B------:R-:W-:-:S07]  /*36d0*/  IMAD R3, R0, R59, RZ ;  /* 0x0000003b00037224 */ /* 0x000fce00078e02ff */
.L_x_83:
[----:B------:R-:W-:Y:S05]  /*36e0*/  BSYNC B1 ;  /* 0x0000000000017941 */ /* 0x000fea0003800000 */
.L_x_82:
        /* <DEDUP_REMOVED lines=13> */
.L_x_85:
[----:B------:R-:W-:Y:S05]  /*37c0*/  BSYNC B1 ;  /* 0x0000000000017941 */ /* 0x000fea0003800000 */
.L_x_84:
[----:B---3--:R-:W-:Y:S01]  /*37d0*/  @!P4 IMAD R13, R46, R58, R3 ;  /* 0x0000003a2e0dc224 */ /* 0x008fe200078e0203 */
[----:B------:R-:W-:Y:S04]  /*37e0*/  BSSY B1, `(.L_x_86) ;  /* 0x0000006000017945 */ /* 0x000fe80003800000 */
[----:B------:R3:W-:Y:S01]  /*37f0*/  @!P4 STG.E.U8 desc[UR36][R4.64+0x28], R13 ;  /* 0x0000280d0400c986 */ /* 0x0007e2000c101124 */
[----:B------:R-:W-:Y:S05]  /*3800*/  @P1 BRA `(.L_x_87) ;  /* 0x00000000000c1947 */ /* 0x000fea0003800000 */
[----:B------:R-:W5:Y:S02]  /*3810*/  LDG.E.U8 R70, desc[UR36][R10.64+0x29] ;  /* 0x000029240a467981 */ /* 0x000f64000c1e1100 */
[----:B-----5:R-:W-:-:S05]  /*3820*/  PRMT R0, R70, 0x8880, RZ ;  /* 0x0000888046007816 */ /* 0x020fca00000000ff */
[----:B------:R-:W-:-:S07]  /*3830*/  IMAD R3, R0, R59, RZ ;  /* 0x0000003b00037224 */ /* 0x000fce00078e02ff */
.L_x_87:
[----:B------:R-:W-:Y:S05]  /*3840*/  BSYNC B1 ;  /* 0x0000000000017941 */ /* 0x000fea0003800000 */
.L_x_86:
[----:B------:R-:W-:Y:S01]  /*3850*/  @!P1 IMAD R47, R47, R58, R3 ;  /* 0x0000003a2f2f9224 */ /* 0x000fe200078e0203 */
[----:B------:R-:W-:Y:S04]  /*3860*/  BSSY B1, `(.L_x_88) ;  /* 0x0000006000017945 */ /* 0x000fe80003800000 */
[----:B------:R0:W-:Y:S01]  /*3870*/  @!P1 STG.E.U8 desc[UR36][R4.64+0x29], R47 ;  /* 0x0000292f04009986 */ /* 0x0001e2000c101124 */
[----:B------:R-:W-:Y:S05]  /*3880*/  @P3 BRA `(.L_x_89) ;  /* 0x00000000000c3947 */ /* 0x000fea0003800000 */
[----:B------:R-:W5:Y:S02]  /*3890*/  LDG.E.U8 R70, desc[UR36][R8.64+0x30] ;  /* 0x0000302408467981 */ /* 0x000f64000c1e1100 */
[----:B-----5:R-:W-:-:S05]  /*38a0*/  PRMT R0, R70, 0x8880, RZ ;  /* 0x0000888046007816 */ /* 0x020fca00000000ff */
[----:B------:R-:W-:-:S07]  /*38b0*/  IMAD R3, R0, R59, RZ ;  /* 0x0000003b00037224 */ /* 0x000fce00078e02ff */
.L_x_89:
[----:B------:R-:W-:Y:S05]  /*38c0*/  BSYNC B1 ;  /* 0x0000000000017941 */ /* 0x000fea0003800000 */
.L_x_88:
[----:B---3--:R-:W-:Y:S01]  /*38d0*/  @!P3 IMAD R13, R48, R58, R3 ;  /* 0x0000003a300db224 */ /* 0x008fe200078e0203 */
[----:B------:R-:W-:Y:S04]  /*38e0*/  BSSY B1, `(.L_x_90) ;  /* 0x0000006000017945 */ /* 0x000fe80003800000 */
[----:B------:R3:W-:Y:S01]  /*38f0*/  @!P3 STG.E.U8 desc[UR36][R6.64+0x30], R13 ;  /* 0x0000300d0600b986 */ /* 0x0007e2000c101124 */
[----:B------:R-:W-:Y:S05]  /*3900*/  @P5 BRA `(.L_x_91) ;  /* 0x00000000000c5947 */ /* 0x000fea0003800000 */
[----:B------:R-:W5:Y:S02]  /*3910*/  LDG.E.U8 R70, desc[UR36][R8.64+0x31] ;  /* 0x0000312408467981 */ /* 0x000f64000c1e1100 */
[----:B-----5:R-:W-:-:S05]  /*3920*/  PRMT R0, R70, 0x8880, RZ ;  /* 0x0000888046007816 */ /* 0x020fca00000000ff */
[----:B------:R-:W-:-:S07]  /*3930*/  IMAD R3, R0, R59, RZ ;  /* 0x0000003b00037224 */ /* 0x000fce00078e02ff */
.L_x_91:
[----:B------:R-:W-:Y:S05]  /*3940*/  BSYNC B1 ;  /* 0x0000000000017941 */ /* 0x000fea0003800000 */
.L_x_90:
        /* <DEDUP_REMOVED lines=9> */
[----:B------:R-:W-:Y:S01]  /*39e0*/  ISETP.LT.OR P3, PT, R22, 0x9, !P3 ;  /* 0x000000091600780c */ /* 0x000fe20005f61670 */
[----:B------:R-:W-:-:S12]  /*39f0*/  @P2 BRA `(.L_x_93) ;  /* 0x00000000000c2947 */ /* 0x000fd80003800000 */
[----:B------:R-:W5:Y:S02]  /*3a00*/  LDG.E.U8 R70, desc[UR36][R10.64+0x30] ;  /* 0x000030240a467981 */ /* 0x000f64000c1e1100 */
[----:B-----5:R-:W-:-:S05]  /*3a10*/  PRMT R0, R70, 0x8880, RZ ;  /* 0x0000888046007816 */ /* 0x020fca00000000ff */
[----:B------:R-:W-:-:S07]  /*3a20*/  IMAD R3, R0, R59, RZ ;  /* 0x0000003b00037224 */ /* 0x000fce00078e02ff */
.L_x_93:
[----:B------:R-:W-:Y:S05]  /*3a30*/  BSYNC B1 ;  /* 0x0000000000017941 */ /* 0x000fea0003800000 */
.L_x_92:
[----:B---3--:R-:W-:Y:S01]  /*3a40*/  @!P2 IMAD R13, R50, R58, R3 ;  /* 0x0000003a320da224 */ /* 0x008fe200078e0203 */
[----:B------:R-:W-:Y:S04]  /*3a50*/  BSSY B1, `(.L_x_94) ;  /* 0x0000006000017945 */ /* 0x000fe80003800000 */
[----:B------:R3:W-:Y:S01]  /*3a60*/  @!P2 STG.E.U8 desc[UR36][R4.64+0x30], R13 ;  /* 0x0000300d0400a986 */ /* 0x0007e2000c101124 */
[----:B------:R-:W-:Y:S05]  /*3a70*/  @P0 BRA `(.L_x_95) ;  /* 0x00000000000c0947 */ /* 0x000fea0003800000 */
[----:B------:R-:W5:Y:S02]  /*3a80*/  LDG.E.U8 R70, desc[UR36][R10.64+0x31] ;  /* 0x000031240a467981 */ /* 0x000f64000c1e1100 */
[----:B-----5:R-:W-:-:S05]  /*3a90*/  PRMT R0, R70, 0x8880, RZ ;  /* 0x0000888046007816 */ /* 0x020fca00000000ff */
[----:B------:R-:W-:-:S07]  /*3aa0*/  IMAD R3, R0, R59, RZ ;  /* 0x0000003b00037224 */ /* 0x000fce00078e02ff */
.L_x_95:
[----:B------:R-:W-:Y:S05]  /*3ab0*/  BSYNC B1 ;  /* 0x0000000000017941 */ /* 0x000fea0003800000 */
.L_x_94:
[----:B------:R-:W-:Y:S01]  /*3ac0*/  @!P0 IMAD R51, R51, R58, R3 ;  /* 0x0000003a33338224 */ /* 0x000fe200078e0203 */
[----:B------:R-:W-:Y:S04]  /*3ad0*/  BSSY B1, `(.L_x_96) ;  /* 0x0000006000017945 */ /* 0x000fe80003800000 */
[----:B------:R0:W-:Y:S01]  /*3ae0*/  @!P0 STG.E.U8 desc[UR36][R4.64+0x31], R51 ;  /* 0x0000313304008986 */ /* 0x0001e2000c101124 */
[----:B------:R-:W-:Y:S05]  /*3af0*/  @P5 BRA `(.L_x_97) ;  /* 0x00000000000c5947 */ /* 0x000fea0003800000 */
[----:B------:R-:W5:Y:S02]  /*3b00*/  LDG.E.U8 R70, desc[UR36][R8.64+0x38] ;  /* 0x0000382408467981 */ /* 0x000f64000c1e1100 */
[----:B-----5:R-:W-:-:S05]  /*3b10*/  PRMT R0, R70, 0x8880, RZ ;  /* 0x0000888046007816 */ /* 0x020fca00000000ff */
[----:B------:R-:W-:-:S07]  /*3b20*/  IMAD R3, R0, R59, RZ ;  /* 0x0000003b00037224 */ /* 0x000fce00078e02ff */
.L_x_97:
[----:B------:R-:W-:Y:S05]  /*3b30*/  BSYNC B1 ;  /* 0x0000000000017941 */ /* 0x000fea0003800000 */
.L_x_96:
[----:B---3--:R-:W-:Y:S01]  /*3b40*/  @!P5 IMAD R13, R52, R58, R3 ;  /* 0x0000003a340dd224 */ /* 0x008fe200078e0203 */
[----:B------:R-:W-:Y:S04]  /*3b50*/  BSSY B1, `(.L_x_98) ;  /* 0x0000006000017945 */ /* 0x000fe80003800000 */
[----:B------:R3:W-:Y:S01]  /*3b60*/  @!P5 STG.E.U8 desc[UR36][R6.64+0x38], R13 ;  /* 0x0000380d0600d986 */ /* 0x0007e2000c101124 */
[----:B------:R-:W-:Y:S05]  /*3b70*/  @P4 BRA `(.L_x_99) ;  /* 0x00000000000c4947 */ /* 0x000fea0003800000 */
[----:B------:R-:W5:Y:S02]  /*3b80*/  LDG.E.U8 R70, desc[UR36][R8.64+0x39] ;  /* 0x0000392408467981 */ /* 0x000f64000c1e1100 */
[----:B-----5:R-:W-:-:S05]  /*3b90*/  PRMT R0, R70, 0x8880, RZ ;  /* 0x0000888046007816 */ /* 0x020fca00000000ff */
[----:B------:R-:W-:-:S07]  /*3ba0*/  IMAD R3, R0, R59, RZ ;  /* 0x0000003b00037224 */ /* 0x000fce00078e02ff */
.L_x_99:
[----:B------:R-:W-:Y:S05]  /*3bb0*/  BSYNC B1 ;  /* 0x0000000000017941 */ /* 0x000fea0003800000 */
.L_x_98:
[----:B------:R-:W-:Y:S01]  /*3bc0*/  @!P4 IMAD R53, R53, R58, R3 ;  /* 0x0000003a3535c224 */ /* 0x000fe200078e0203 */
[----:B------:R-:W-:Y:S04]  /*3bd0*/  BSSY B1, `(.L_x_100) ;  /* 0x0000006000017945 */ /* 0x000fe80003800000 */
[----:B------:R0:W-:Y:S01]  /*3be0*/  @!P4 STG.E.U8 desc[UR36][R6.64+0x39], R53 ;  /* 0x000039350600c986 */ /* 0x0001e2000c101124 */
[----:B------:R-:W-:Y:S05]  /*3bf0*/  @P3 BRA `(.L_x_101) ;  /* 0x00000000000c3947 */ /* 0x000fea0003800000 */
[----:B------:R-:W5:Y:S02]  /*3c00*/  LDG.E.U8 R70, desc[UR36][R10.64+0x38] ;  /* 0x000038240a467981 */ /* 0x000f64000c1e1100 */
[----:B-----5:R-:W-:-:S05]  /*3c10*/  PRMT R0, R70, 0x8880, RZ ;  /* 0x0000888046007816 */ /* 0x020fca00000000ff */
[----:B------:R-:W-:-:S07]  /*3c20*/  IMAD R3, R0, R59, RZ ;  /* 0x0000003b00037224 */ /* 0x000fce00078e02ff */
.L_x_101:
[----:B------:R-:W-:Y:S05]  /*3c30*/  BSYNC B1 ;  /* 0x0000000000017941 */ /* 0x000fea0003800000 */
.L_x_100:
[----:B0123--:R-:W-:Y:S01]  /*3c40*/  @!P3 IMAD R7, R54, R58, R3 ;  /* 0x0000003a3607b224 */ /* 0x00ffe200078e0203 */
[----:B------:R-:W-:Y:S01]  /*3c50*/  ISETP.LT.OR P1, PT, R22, 0x9, !P1 ;  /* 0x000000091600780c */ /* 0x000fe20004f21670 */
[----:B------:R-:W-:Y:S03]  /*3c60*/  BSSY B1, `(.L_x_102) ;  /* 0x0000006000017945 */ /* 0x000fe60003800000 */
[----:B------:R0:W-:Y:S09]  /*3c70*/  @!P3 STG.E.U8 desc[UR36][R4.64+0x38], R7 ;  /* 0x000038070400b986 */ /* 0x0001f2000c101124 */
[----:B------:R-:W-:Y:S05]  /*3c80*/  @P1 BRA `(.L_x_103) ;  /* 0x00000000000c1947 */ /* 0x000fea0003800000 */
[----:B------:R-:W2:Y:S02]  /*3c90*/  LDG.E.U8 R70, desc[UR36][R10.64+0x39] ;  /* 0x000039240a467981 */ /* 0x000ea4000c1e1100 */
[----:B--2---:R-:W-:-:S05]  /*3ca0*/  PRMT R0, R70, 0x8880, RZ ;  /* 0x0000888046007816 */ /* 0x004fca00000000ff */
[----:B------:R-:W-:-:S07]  /*3cb0*/  IMAD R3, R0, R59, RZ ;  /* 0x0000003b00037224 */ /* 0x000fce00078e02ff */
.L_x_103:
[----:B------:R-:W-:Y:S05]  /*3cc0*/  BSYNC B1 ;  /* 0x0000000000017941 */ /* 0x000fea0003800000 */
.L_x_102:
[----:B------:R-:W-:Y:S01]  /*3cd0*/  IMAD R3, R55, R58, R3 ;  /* 0x0000003a37037224 */ /* 0x000fe200078e0203 */
[----:B------:R-:W-:Y:S06]  /*3ce0*/  @P1 BRA `(.L_x_104) ;  /* 0x0000000400c81947 */ /* 0x000fec0003800000 */
[----:B------:R1:W-:Y:S01]  /*3cf0*/  STG.E.U8 desc[UR36][R4.64+0x39], R3 ;  /* 0x0000390304007986 */ /* 0x0003e2000c101124 */
[----:B------:R-:W-:Y:S05]  /*3d00*/  BRA `(.L_x_104) ;  /* 0x0000000400c07947 */ /* 0x000fea0003800000 */
.L_x_39:
[C---:B------:R-:W-:Y:S02]  /*3d10*/  ISETP.GE.AND P1, PT, R74.reuse, 0x1, PT ;  /* 0x000000014a00780c */ /* 0x040fe40003f26270 */
[----:B------:R-:W-:Y:S02]  /*3d20*/  ISETP.GE.AND P0, PT, R74, 0x2, PT ;  /* 0x000000024a00780c */ /* 0x000fe40003f06270 */
[C---:B------:R-:W-:Y:S02]  /*3d30*/  ISETP.LT.OR P4, PT, R22.reuse, 0x1, !P1 ;  /* 0x000000011600780c */ /* 0x040fe40004f81670 */
[C---:B------:R-:W-:Y:S02]  /*3d40*/  ISETP.LT.OR P5, PT, R22.reuse, 0x1, !P0 ;  /* 0x000000011600780c */ /* 0x040fe400047a1670 */
[C---:B------:R-:W-:Y:S02]  /*3d50*/  ISETP.LT.OR P1, PT, R22.reuse, 0x9, !P1 ;  /* 0x000000091600780c */ /* 0x040fe40004f21670 */
[----:B------:R-:W-:-:S02]  /*3d60*/  ISETP.LT.OR P0, PT, R22, 0x9, !P0 ;  /* 0x000000091600780c */ /* 0x000fc40004701670 */
[C---:B------:R-:W-:Y:S02]  /*3d70*/  ISETP.GE.AND P3, PT, R74.reuse, 0x9, PT ;  /* 0x000000094a00780c */ /* 0x040fe40003f66270 */
[----:B------:R-:W-:-:S03]  /*3d80*/  ISETP.GE.AND P2, PT, R74, 0xa, PT ;  /* 0x0000000a4a00780c */ /* 0x000fc60003f46270 */
[-C--:B------:R-:W-:Y:S02]  /*3d90*/  @!P4 IMAD R3, R24, R58.reuse, RZ ;  /* 0x0000003a1803c224 */ /* 0x080fe400078e02ff */
[-C--:B------:R-:W-:Y:S02]  /*3da0*/  @!P5 IMAD R25, R25, R58.reuse, RZ ;  /* 0x0000003a1919d224 */ /* 0x080fe400078e02ff */
[-C--:B------:R-:W-:Y:S01]  /*3db0*/  @!P1 IMAD R9, R26, R58.reuse, RZ ;  /* 0x0000003a1a099224 */ /* 0x080fe200078e02ff */
[----:B------:R0:W-:Y:S01]  /*3dc0*/  @!P4 STG.E.U8 desc[UR36][R6.64], R3 ;  /* 0x000000030600c986 */ /* 0x0001e2000c101124 */
[C---:B------:R-:W-:Y:S01]  /*3dd0*/  ISETP.LT.OR P4, PT, R22.reuse, 0x1, !P3 ;  /* 0x000000011600780c */ /* 0x040fe20005f81670 */
[----:B------:R-:W-:Y:S02]  /*3de0*/  @!P0 IMAD R27, R27, R58, RZ ;  /* 0x0000003a1b1b8224 */ /* 0x000fe400078e02ff */
[----:B------:R-:W-:Y:S01]  /*3df0*/  @!P5 STG.E.U8 desc[UR36][R6.64+0x1], R25 ;  /* 0x000001190600d986 */ /* 0x000fe2000c101124 */
[----:B------:R-:W-:-:S02]  /*3e00*/  ISETP.LT.OR P5, PT, R22, 0x1, !P2 ;  /* 0x000000011600780c */ /* 0x000fc400057a1670 */
[C---:B------:R-:W-:Y:S01]  /*3e10*/  ISETP.LT.OR P2, PT, R22.reuse, 0x9, !P2 ;  /* 0x000000091600780c */ /* 0x040fe20005741670 */
[----:B------:R1:W-:Y:S01]  /*3e20*/  @!P1 STG.E.U8 desc[UR36][R4.64], R9 ;  /* 0x0000000904009986 */ /* 0x0003e2000c101124 */
[----:B------:R-:W-:Y:S02]  /*3e30*/  ISETP.LT.OR P1, PT, R22, 0x9, !P3 ;  /* 0x000000091600780c */ /* 0x000fe40005f21670 */
[C---:B------:R-:W-:Y:S01]  /*3e40*/  ISETP.GE.AND P3, PT, R74.reuse, 0x11, PT ;  /* 0x000000114a00780c */ /* 0x040fe20003f66270 */
[----:B------:R-:W-:Y:S01]  /*3e50*/  @!P0 STG.E.U8 desc[UR36][R4.64+0x1], R27 ;  /* 0x0000011b04008986 */ /* 0x000fe2000c101124 */
[----:B------:R-:W-:Y:S01]  /*3e60*/  ISETP.GE.AND P0, PT, R74, 0x12, PT ;  /* 0x000000124a00780c */ /* 0x000fe20003f06270 */
[----:B------:R-:W-:-:S04]  /*3e70*/  @!P4 IMAD R11, R28, R58, RZ ;  /* 0x0000003a1c0bc224 */ /* 0x000fc800078e02ff */
[-C--:B------:R-:W-:Y:S01]  /*3e80*/  @!P5 IMAD R29, R29, R58.reuse, RZ ;  /* 0x0000003a1d1dd224 */ /* 0x080fe200078e02ff */
[----:B------:R-:W-:Y:S01]  /*3e90*/  @!P4 STG.E.U8 desc[UR36][R6.64+0x8], R11 ;  /* 0x0000080b0600c986 */ /* 0x000fe2000c101124 */
[C---:B------:R-:W-:Y:S01]  /*3ea0*/  ISETP.LT.OR P4, PT, R22.reuse, 0x1, !P3 ;  /* 0x000000011600780c */ /* 0x040fe20005f81670 */
[-C--:B------:R-:W-:Y:S02]  /*3eb0*/  @!P2 IMAD R31, R31, R58.reuse, RZ ;  /* 0x0000003a1f1fa224 */ /* 0x080fe400078e02ff */
[----:B------:R-:W-:Y:S01]  /*3ec0*/  @!P5 STG.E.U8 desc[UR36][R6.64+0x9], R29 ;  /* 0x0000091d0600d986 */ /* 0x000fe2000c101124 */
[----:B------:R-:W-:Y:S01]  /*3ed0*/  ISETP.LT.OR P5, PT, R22, 0x1, !P0 ;  /* 0x000000011600780c */ /* 0x000fe200047a1670 */
[----:B0-----:R-:W-:Y:S01]  /*3ee0*/  @!P1 IMAD R3, R30, R58, RZ ;  /* 0x0000003a1e039224 */ /* 0x001fe200078e02ff */
[----:B------:R-:W-:Y:S01]  /*3ef0*/  ISETP.LT.OR P0, PT, R22, 0x9, !P0 ;  /* 0x000000091600780c */ /* 0x000fe20004701670 */
[----:B------:R-:W-:Y:S01]  /*3f00*/  @!P2 STG.E.U8 desc[UR36][R4.64+0x9], R31 ;  /* 0x0000091f0400a986 */ /* 0x000fe2000c101124 */
[----:B------:R-:W-:-:S03]  /*3f10*/  ISETP.GE.AND P2, PT, R74, 0x19, PT ;  /* 0x000000194a00780c */ /* 0x000fc60003f46270 */
[----:B------:R0:W-:Y:S01]  /*3f20*/  @!P1 STG.E.U8 desc[UR36][R4.64+0x8], R3 ;  /* 0x0000080304009986 */ /* 0x0001e2000c101124 */
[----:B------:R-:W-:Y:S01]  /*3f30*/  ISETP.LT.OR P1, PT, R22, 0x9, !P3 ;  /* 0x000000091600780c */ /* 0x000fe20005f21670 */
[----:B-1----:R-:W-:Y:S01]  /*3f40*/  @!P4 IMAD R9, R32, R58, RZ ;  /* 0x0000003a2009c224 */ /* 0x002fe200078e02ff */
[----:B------:R-:W-:-:S03]  /*3f50*/  ISETP.GE.AND P3, PT, R74, 0x1a, PT ;  /* 0x0000001a4a00780c */ /* 0x000fc60003f66270 */
[-C--:B------:R-:W-:Y:S01]  /*3f60*/  @!P5 IMAD R33, R33, R58.reuse, RZ ;  /* 0x0000003a2121d224 */ /* 0x080fe200078e02ff */
[----:B------:R-:W-:Y:S01]  /*3f70*/  @!P4 STG.E.U8 desc[UR36][R6.64+0x10], R9 ;  /* 0x000010090600c986 */ /* 0x000fe2000c101124 */
[C---:B------:R-:W-:Y:S01]  /*3f80*/  ISETP.LT.OR P4, PT, R22.reuse, 0x1, !P3 ;  /* 0x000000011600780c */ /* 0x040fe20005f81670 */
[-C--:B------:R-:W-:Y:S01]  /*3f90*/  @!P0 IMAD R35, R35, R58.reuse, RZ ;  /* 0x0000003a23238224 */ /* 0x080fe200078e02ff */
[C---:B------:R-:W-:Y:S01]  /*3fa0*/  ISETP.LT.OR P3, PT, R22.reuse, 0x9, !P3 ;  /* 0x000000091600780c */ /* 0x040fe20005f61670 */
[----:B------:R-:W-:Y:S01]  /*3fb0*/  @!P5 STG.E.U8 desc[UR36][R6.64+0x11], R33 ;  /* 0x000011210600d986 */ /* 0x000fe2000c101124 */
[----:B------:R-:W-:Y:S02]  /*3fc0*/  ISETP.LT.OR P5, PT, R22, 0x1, !P2 ;  /* 0x000000011600780c */ /* 0x000fe400057a1670 */
[----:B0-----:R-:W-:Y:S01]  /*3fd0*/  @!P1 IMAD R3, R34, R58, RZ ;  /* 0x0000003a22039224 */ /* 0x001fe200078e02ff */
[----:B------:R-:W-:Y:S01]  /*3fe0*/  @!P0 STG.E.U8 desc[UR36][R4.64+0x11], R35 ;  /* 0x0000112304008986 */ /* 0x000fe2000c101124 */
[----:B------:R-:W-:-:S02]  /*3ff0*/  ISETP.LT.OR P2, PT, R22, 0x9, !P2 ;  /* 0x000000091600780c */ /* 0x000fc40005741670 */
[C---:B------:R-:W-:Y:S01]  /*4000*/  ISETP.GE.AND P0, PT, R74.reuse, 0x21, PT ;  /* 0x000000214a00780c */ /* 0x040fe20003f06270 */
[----:B------:R0:W-:Y:S01]  /*4010*/  @!P1 STG.E.U8 desc[UR36][R4.64+0x10], R3 ;  /* 0x0000100304009986 */ /* 0x0001e2000c101124 */
[----:B------:R-:W-:Y:S01]  /*4020*/  ISETP.GE.AND P1, PT, R74, 0x22, PT ;  /* 0x000000224a00780c */ /* 0x000fe20003f26270 */
[-C--:B------:R-:W-:Y:S02]  /*4030*/  @!P4 IMAD R37, R37, R58.reuse, RZ ;  /* 0x0000003a2525c224 */ /* 0x080fe400078e02ff */
[-C--:B------:R-:W-:Y:S02]  /*4040*/  @!P3 IMAD R39, R39, R58.reuse, RZ ;  /* 0x0000003a2727b224 */ /* 0x080fe400078e02ff */
[-C--:B------:R-:W-:Y:S01]  /*4050*/  @!P5 IMAD R11, R36, R58.reuse, RZ ;  /* 0x0000003a240bd224 */ /* 0x080fe200078e02ff */
[----:B------:R-:W-:Y:S01]  /*4060*/  @!P4 STG.E.U8 desc[UR36][R6.64+0x19], R37 ;  /* 0x000019250600c986 */ /* 0x000fe2000c101124 */
[C---:B------:R-:W-:Y:S02]  /*4070*/  ISETP.LT.OR P4, PT, R22.reuse, 0x1, !P0 ;  /* 0x000000011600780c */ /* 0x040fe40004781670 */
[C---:B------:R-:W-:Y:S01]  /*4080*/  ISETP.LT.OR P0, PT, R22.reuse, 0x9, !P0 ;  /* 0x000000091600780c */ /* 0x040fe20004701670 */
[----:B------:R-:W-:Y:S01]  /*4090*/  @!P5 STG.E.U8 desc[UR36][R6.64+0x18], R11 ;  /* 0x0000180b0600d986 */ /* 0x000fe2000c101124 */
[----:B------:R-:W-:Y:S01]  /*40a0*/  ISETP.LT.OR P5, PT, R22, 0x1, !P1 ;  /* 0x000000011600780c */ /* 0x000fe20004fa1670 */
[----:B0-----:R-:W-:Y:S01]  /*40b0*/  @!P2 IMAD R3, R38, R58, RZ ;  /* 0x0000003a2603a224 */ /* 0x001fe200078e02ff */
[----:B------:R-:W-:Y:S01]  /*40c0*/  ISETP.LT.OR P1, PT, R22, 0x9, !P1 ;  /* 0x000000091600780c */ /* 0x000fe20004f21670 */
[----:B------:R-:W-:Y:S01]  /*40d0*/  @!P3 STG.E.U8 desc[UR36][R4.64+0x19], R39 ;  /* 0x000019270400b986 */ /* 0x000fe2000c101124 */
[----:B------:R-:W-:-:S03]  /*40e0*/  ISETP.GE.AND P3, PT, R74, 0x29, PT ;  /* 0x000000294a00780c */ /* 0x000fc60003f66270 */
[----:B------:R0:W-:Y:S01]  /*40f0*/  @!P2 STG.E.U8 desc[UR36][R4.64+0x18], R3 ;  /* 0x000018030400a986 */ /* 0x0001e2000c101124 */
[----:B------:R-:W-:Y:S01]  /*4100*/  ISETP.GE.AND P2, PT, R74, 0x2a, PT ;  /* 0x0000002a4a00780c */ /* 0x000fe20003f46270 */
[----:B------:R-:W-:-:S04]  /*4110*/  @!P4 IMAD R9, R40, R58, RZ ;  /* 0x0000003a2809c224 */ /* 0x000fc800078e02ff */
[-C--:B------:R-:W-:Y:S01]  /*4120*/  @!P5 IMAD R41, R41, R58.reuse, RZ ;  /* 0x0000003a2929d224 */ /* 0x080fe200078e02ff */
[----:B------:R-:W-:Y:S01]  /*4130*/  @!P4 STG.E.U8 desc[UR36][R6.64+0x20], R9 ;  /* 0x000020090600c986 */ /* 0x000fe2000c101124 */
[C---:B------:R-:W-:Y:S01]  /*4140*/  ISETP.LT.OR P4, PT, R22.reuse, 0x1, !P3 ;  /* 0x000000011600780c */ /* 0x040fe20005f81670 */
[-C--:B------:R-:W-:Y:S01]  /*4150*/  @!P1 IMAD R43, R43, R58.reuse, RZ ;  /* 0x0000003a2b2b9224 */ /* 0x080fe200078e02ff */
        /* <DEDUP_REMOVED lines=25> */
[----:B------:R1:W-:Y:S01]  /*42f0*/  @!P4 STG.E.U8 desc[UR36][R6.64+0x30], R9 ;  /* 0x000030090600c986 */ /* 0x0003e2000c101124 */
[C---:B------:R-:W-:Y:S01]  /*4300*/  ISETP.LT.OR P4, PT, R22.reuse, 0x1, !P2 ;  /* 0x000000011600780c */ /* 0x040fe20005781670 */
[-C--:B------:R-:W-:Y:S01]  /*4310*/  @!P0 IMAD R51, R51, R58.reuse, RZ ;  /* 0x0000003a33338224 */ /* 0x080fe200078e02ff */
[C---:B------:R-:W-:Y:S01]  /*4320*/  ISETP.LT.OR P2, PT, R22.reuse, 0x9, !P2 ;  /* 0x000000091600780c */ /* 0x040fe20005741670 */
[----:B------:R2:W-:Y:S01]  /*4330*/  @!P5 STG.E.U8 desc[UR36][R6.64+0x31], R49 ;  /* 0x000031310600d986 */ /* 0x0005e2000c101124 */
[----:B------:R-:W-:Y:S01]  /*4340*/  ISETP.LT.OR P5, PT, R22, 0x1, !P3 ;  /* 0x000000011600780c */ /* 0x000fe20005fa1670 */
[-C--:B0-----:R-:W-:Y:S01]  /*4350*/  @!P1 IMAD R3, R50, R58.reuse, RZ ;  /* 0x0000003a32039224 */ /* 0x081fe200078e02ff */
[----:B------:R-:W-:Y:S01]  /*4360*/  ISETP.LT.OR P3, PT, R22, 0x9, !P3 ;  /* 0x000000091600780c */ /* 0x000fe20005f61670 */
[----:B------:R2:W-:Y:S04]  /*4370*/  @!P0 STG.E.U8 desc[UR36][R4.64+0x31], R51 ;  /* 0x0000313304008986 */ /* 0x0005e8000c101124 */
[----:B------:R2:W-:Y:S02]  /*4380*/  @!P1 STG.E.U8 desc[UR36][R4.64+0x30], R3 ;  /* 0x0000300304009986 */ /* 0x0005e4000c101124 */
[----:B------:R-:W-:-:S02]  /*4390*/  @!P4 IMAD R11, R52, R58, RZ ;  /* 0x0000003a340bc224 */ /* 0x000fc400078e02ff */
[-C--:B-1----:R-:W-:Y:S02]  /*43a0*/  @!P2 IMAD R9, R54, R58.reuse, RZ ;  /* 0x0000003a3609a224 */ /* 0x082fe400078e02ff */
[-C--:B------:R-:W-:Y:S01]  /*43b0*/  @!P5 IMAD R53, R53, R58.reuse, RZ ;  /* 0x0000003a3535d224 */ /* 0x080fe200078e02ff */
[----:B------:R2:W-:Y:S01]  /*43c0*/  @!P4 STG.E.U8 desc[UR36][R6.64+0x38], R11 ;  /* 0x0000380b0600c986 */ /* 0x0005e2000c101124 */
[----:B------:R-:W-:-:S03]  /*43d0*/  @!P3 IMAD R55, R55, R58, RZ ;  /* 0x0000003a3737b224 */ /* 0x000fc600078e02ff */
[----:B------:R2:W-:Y:S04]  /*43e0*/  @!P5 STG.E.U8 desc[UR36][R6.64+0x39], R53 ;  /* 0x000039350600d986 */ /* 0x0005e8000c101124 */
[----:B------:R2:W-:Y:S04]  /*43f0*/  @!P2 STG.E.U8 desc[UR36][R4.64+0x38], R9 ;  /* 0x000038090400a986 */ /* 0x0005e8000c101124 */
[----:B------:R2:W-:Y:S02]  /*4400*/  @!P3 STG.E.U8 desc[UR36][R4.64+0x39], R55 ;  /* 0x000039370400b986 */ /* 0x0005e4000c101124 */
.L_x_104:
[----:B------:R-:W-:Y:S05]  /*4410*/  BSYNC B0 ;  /* 0x0000000000007941 */ /* 0x000fea0003800000 */
.L_x_38:
[----:B012-4-:R-:W2:Y:S01]  /*4420*/  LDL.64 R4, [R1] ;  /* 0x0000000001047983 */ /* 0x017ea20000100a00 */
[----:B------:R-:W-:Y:S01]  /*4430*/  ULDC.64 UR4, c[0x0][0x650] ;  /* 0x0001940000047ab9 */ /* 0x000fe20000000a00 */
[----:B------:R-:W-:Y:S02]  /*4440*/  IMAD.U32 R0, RZ, RZ, UR44 ;  /* 0x0000002cff007e24 */ /* 0x000fe4000f8e00ff */
[----:B------:R-:W-:Y:S02]  /*4450*/  IMAD.MOV.U32 R22, RZ, RZ, -0x1 ;  /* 0xffffffffff167424 */ /* 0x000fe400078e00ff */
[----:B------:R0:W-:Y:S01]  /*4460*/  SYNCS.ARRIVE.TRANS64.A1T0 RZ, [R0+UR48], RZ ;  /* 0x000000ff00ff79a7 */ /* 0x0001e20008100030 */
[----:B------:R-:W-:Y:S02]  /*4470*/  IMAD.MOV.U32 R19, RZ, RZ, -0x1 ;  /* 0xffffffffff137424 */ /* 0x000fe400078e00ff */
[----:B------:R-:W-:Y:S01]  /*4480*/  IMAD.MOV.U32 R18, RZ, RZ, -0x1 ;  /* 0xffffffffff127424 */ /* 0x000fe200078e00ff */
[----:B0-----:R-:W-:-:S02]  /*4490*/  PRMT R0, RZ, 0x7610, R0 ;  /* 0x00007610ff007816 */ /* 0x001fc40000000000 */
[----:B--2---:R-:W-:-:S05]  /*44a0*/  LEA R16, P0, R4, R16, 0x1 ;  /* 0x0000001004107211 */ /* 0x004fca00078008ff */
[----:B------:R-:W-:Y:S01]  /*44b0*/  IMAD.X R17, R66, 0x1, R17, P0 ;  /* 0x0000000142117824 */ /* 0x000fe200000e0611 */
[----:B------:R-:W-:-:S04]  /*44c0*/  ISETP.GE.U32.AND P0, PT, R16, UR4, PT ;  /* 0x0000000410007c0c */ /* 0x000fc8000bf06070 */
[----:B------:R-:W-:-:S13]  /*44d0*/  ISETP.GE.U32.AND.EX P0, PT, R17, UR5, PT, P0 ;  /* 0x0000000511007c0c */ /* 0x000fda000bf06100 */
[----:B------:R-:W-:Y:S05]  /*44e0*/  @P0 BRA `(.L_x_105) ;  /* 0x00000004004c0947 */ /* 0x000fea0003800000 */
[----:B------:R-:W0:Y:S01]  /*44f0*/  LDC.64 R10, c[0x0][0x628] ;  /* 0x00018a00ff0a7b82 */ /* 0x000e220000000a00 */
[----:B------:R-:W1:Y:S01]  /*4500*/  S2R R12, SR_CTAID.X ;  /* 0x00000000000c7919 */ /* 0x000e620000002500 */
[----:B------:R-:W-:Y:S02]  /*4510*/  IMAD.MOV.U32 R8, RZ, RZ, R16 ;  /* 0x000000ffff087224 */ /* 0x000fe400078e0010 */
[----:B------:R-:W-:Y:S01]  /*4520*/  IMAD.MOV.U32 R9, RZ, RZ, R17 ;  /* 0x000000ffff097224 */ /* 0x000fe200078e0011 */
[----:B------:R-:W2:Y:S03]  /*4530*/  S2R R19, SR_CTAID.Y ;  /* 0x0000000000137919 */ /* 0x000ea60000002600 */
[----:B------:R-:W3:Y:S08]  /*4540*/  LDC R0, c[0x0][0x630] ;  /* 0x00018c00ff007b82 */ /* 0x000ef00000000800 */
[----:B------:R-:W4:Y:S01]  /*4550*/  LDC.64 R14, c[0x0][0x620] ;  /* 0x00018800ff0e7b82 */ /* 0x000f220000000a00 */
[----:B0-----:R-:W-:-:S04]  /*4560*/  ISETP.NE.U32.AND P0, PT, R10, RZ, PT ;  /* 0x000000ff0a00720c */ /* 0x001fc80003f05070 */
[----:B------:R-:W-:-:S13]  /*4570*/  ISETP.NE.AND.EX P0, PT, R11, RZ, PT, P0 ;  /* 0x000000ff0b00720c */ /* 0x000fda0003f05300 */
[----:B-1234-:R-:W-:Y:S05]  /*4580*/  @!P0 BRA `(.L_x_106) ;  /* 0x0000000000288947 */ /* 0x01efea0003800000 */
[----:B------:R-:W0:Y:S02]  /*4590*/  LDC R3, c[0x0][0x634] ;  /* 0x00018d00ff037b82 */ /* 0x000e240000000800 */
        /* <DEDUP_REMOVED lines=9> */
.L_x_106:
[-CC-:B------:R-:W-:Y:S01]  /*4630*/  SHF.R.U64 R18, R8, R0.reuse, R9.reuse ;  /* 0x0000000008127219 */ /* 0x180fe20000001209 */
[----:B------:R-:W0:Y:S01]  /*4640*/  LDC.64 R24, c[0x0][0x640] ;  /* 0x00019000ff187b82 */ /* 0x000e220000000a00 */
[----:B------:R-:W-:Y:S01]  /*4650*/  SHF.R.U32.HI R0, RZ, R0, R9 ;  /* 0x00000000ff007219 */ /* 0x000fe20000011609 */
[----:B------:R-:W-:Y:S01]  /*4660*/  ULDC UR4, c[0x0][0x150] ;  /* 0x0000540000047ab9 */ /* 0x000fe20000000800 */
[----:B------:R-:W-:Y:S02]  /*4670*/  IADD3 R3, P0, RZ, -R18, RZ ;  /* 0x80000012ff037210 */ /* 0x000fe40007f1e0ff */
[----:B------:R-:W-:-:S03]  /*4680*/  I2FP.F32.U32 R7, R12 ;  /* 0x0000000c00077245 */ /* 0x000fc60000201000 */
[----:B------:R-:W1:Y:S01]  /*4690*/  LDC R6, c[0x0][0x618] ;  /* 0x00018600ff067b82 */ /* 0x000e620000000800 */
[----:B------:R-:W-:Y:S02]  /*46a0*/  IMAD.X R5, RZ, RZ, ~R0, P0 ;  /* 0x000000ffff057224 */ /* 0x000fe400000e0e00 */
[----:B------:R-:W-:Y:S01]  /*46b0*/  FMUL R7, R7, UR4 ;  /* 0x0000000407077c20 */ /* 0x000fe20008400000 */
[----:B------:R-:W-:Y:S01]  /*46c0*/  ULDC UR4, c[0x0][0x154] ;  /* 0x0000550000047ab9 */ /* 0x000fe20000000800 */
[-C--:B------:R-:W-:Y:S02]  /*46d0*/  IMAD R0, R5, R14.reuse, RZ ;  /* 0x0000000e05007224 */ /* 0x080fe400078e02ff */
[C---:B------:R-:W-:Y:S01]  /*46e0*/  IMAD.WIDE.U32 R4, R3.reuse, R14, R16 ;  /* 0x0000000e03047225 */ /* 0x040fe200078e0010 */
[----:B------:R-:W2:Y:S01]  /*46f0*/  LDC R8, c[0x0][0x608] ;  /* 0x00018200ff087b82 */ /* 0x000ea20000000800 */
[----:B------:R-:W3:Y:S02]  /*4700*/  F2I.U32.TRUNC.NTZ R7, R7 ;  /* 0x0000000700077305 */ /* 0x000ee4000020f000 */
[----:B------:R-:W-:Y:S01]  /*4710*/  IMAD R3, R3, R15, R0 ;  /* 0x0000000f03037224 */ /* 0x000fe200078e0200 */
[----:B------:R-:W-:-:S03]  /*4720*/  I2FP.F32.U32 R0, R19 ;  /* 0x0000001300007245 */ /* 0x000fc60000201000 */
[----:B------:R-:W-:Y:S01]  /*4730*/  IMAD.IADD R3, R5, 0x1, R3 ;  /* 0x0000000105037824 */ /* 0x000fe200078e0203 */
[----:B------:R-:W4:Y:S01]  /*4740*/  LDC R11, c[0x0][0x658] ;  /* 0x00019600ff0b7b82 */ /* 0x000f220000000800 */
[----:B0-----:R-:W-:-:S04]  /*4750*/  ISETP.NE.U32.AND P0, PT, R24, RZ, PT ;  /* 0x000000ff1800720c */ /* 0x001fc80003f05070 */
[----:B------:R-:W-:-:S03]  /*4760*/  ISETP.NE.AND.EX P0, PT, R25, RZ, PT, P0 ;  /* 0x000000ff1900720c */ /* 0x000fc60003f05300 */
[----:B------:R-:W0:Y:S01]  /*4770*/  LDC R9, c[0x0][0x144] ;  /* 0x00005100ff097b82 */ /* 0x000e220000000800 */
[-C--:B-1----:R-:W-:Y:S01]  /*4780*/  SHF.R.U64 R10, R4, R6.reuse, R3 ;  /* 0x00000006040a7219 */ /* 0x082fe20000001203 */
[----:B---3--:R-:W-:Y:S01]  /*4790*/  IMAD.MOV R7, RZ, RZ, -R7 ;  /* 0x000000ffff077224 */ /* 0x008fe200078e0a07 */
[----:B------:R-:W-:Y:S01]  /*47a0*/  SHF.R.U32.HI R3, RZ, R6, R3 ;  /* 0x00000006ff037219 */ /* 0x000fe20000011603 */
[----:B------:R-:W-:-:S04]  /*47b0*/  FMUL R6, R0, UR4 ;  /* 0x0000000400067c20 */ /* 0x000fc80008400000 */
[----:B------:R-:W1:Y:S01]  /*47c0*/  LDC R20, c[0x0][0x148] ;  /* 0x00005200ff147b82 */ /* 0x000e620000000800 */
[----:B------:R3:W0:Y:S01]  /*47d0*/  F2I.U32.TRUNC.NTZ R14, R6 ;  /* 0x00000006000e7305 */ /* 0x000622000020f000 */
[-CC-:B--2---:R-:W-:Y:S02]  /*47e0*/  SHF.R.U64 R13, R10, R8.reuse, R3.reuse ;  /* 0x000000080a0d7219 */ /* 0x184fe40000001203 */
[----:B------:R-:W-:-:S04]  /*47f0*/  SHF.R.U32.HI R0, RZ, R8, R3 ;  /* 0x00000008ff007219 */ /* 0x000fc80000011603 */
[----:B------:R-:W2:Y:S01]  /*4800*/  LDC R21, c[0x0][0x648] ;  /* 0x00019200ff157b82 */ /* 0x000ea20000000800 */
[-CC-:B----4-:R-:W-:Y:S02]  /*4810*/  SHF.R.U64 R15, R13, R11.reuse, R0.reuse ;  /* 0x0000000b0d0f7219 */ /* 0x190fe40000001200 */
[----:B------:R-:W-:-:S03]  /*4820*/  SHF.R.U32.HI R5, RZ, R11, R0 ;  /* 0x0000000bff057219 */ /* 0x000fc60000011600 */
[----:B------:R-:W-:Y:S02]  /*4830*/  IMAD.MOV.U32 R4, RZ, RZ, R15 ;  /* 0x000000ffff047224 */ /* 0x000fe400078e000f */
[----:B------:R-:W4:Y:S01]  /*4840*/  LDC R26, c[0x0][0x638] ;  /* 0x00018e00ff1a7b82 */ /* 0x000f220000000800 */
[----:B0-----:R-:W-:-:S07]  /*4850*/  IMAD R22, R9, R7, R12 ;  /* 0x0000000709167224 */ /* 0x001fce00078e020c */
[----:B------:R-:W0:Y:S08]  /*4860*/  LDC R27, c[0x0][0x610] ;  /* 0x00018400ff1b7b82 */ /* 0x000e300000000800 */
[----:B------:R-:W0:Y:S01]  /*4870*/  LDC R28, c[0x0][0x600] ;  /* 0x00018000ff1c7b82 */ /* 0x000e220000000800 */
[----:B-123--:R-:W-:Y:S05]  /*4880*/  @!P0 BRA `(.L_x_107) ;  /* 0x0000000000288947 */ /* 0x00efea0003800000 */
[----:B------:R-:W1:Y:S02]  /*4890*/  LDC R0, c[0x0][0x64c] ;  /* 0x00019300ff007b82 */ /* 0x000e640000000800 */
[----:B-1----:R-:W-:-:S05]  /*48a0*/  IADD3 R3, P0, R15, R0, RZ ;  /* 0x000000000f037210 */ /* 0x002fca0007f1e0ff */
        /* <DEDUP_REMOVED lines=8> */
.L_x_107:
[----:B------:R-:W-:Y:S01]  /*4930*/  ISETP.NE.AND P0, PT, R2, 0x1, PT ;  /* 0x000000010200780c */ /* 0x000fe20003f05270 */
[----:B------:R-:W-:Y:S01]  /*4940*/  IMAD.MOV R14, RZ, RZ, -R14 ;  /* 0x000000ffff0e7224 */ /* 0x000fe200078e0a0e */
[----:B------:R-:W-:Y:S02]  /*4950*/  SHF.R.U64 R0, R4, R21, R5 ;  /* 0x0000001504007219 */ /* 0x000fe40000001205 */
[----:B------:R-:W-:Y:S02]  /*4960*/  LOP3.LUT R3, R13, R68, RZ, 0xc0, !PT ;  /* 0x000000440d037212 */ /* 0x000fe400078ec0ff */
[----:B------:R-:W-:Y:S01]  /*4970*/  LOP3.LUT R5, R10, R67, RZ, 0xc0, !PT ;  /* 0x000000430a057212 */ /* 0x000fe200078ec0ff */
[----:B------:R-:W-:Y:S02]  /*4980*/  IMAD.MOV R4, RZ, RZ, -R0 ;  /* 0x000000ffff047224 */ /* 0x000fe400078e0a00 */
[----:B------:R-:W-:Y:S02]  /*4990*/  IMAD R3, R64, R0, R3 ;  /* 0x0000000040037224 */ /* 0x000fe400078e0203 */
[----:B----4-:R-:W-:-:S02]  /*49a0*/  IMAD R0, R4, R26, R15 ;  /* 0x0000001a04007224 */ /* 0x010fc400078e020f */
[----:B------:R-:W-:Y:S02]  /*49b0*/  @P0 IMAD R22, R20, R14, R19 ;  /* 0x0000000e14160224 */ /* 0x000fe400078e0213 */
[----:B------:R-:W-:Y:S02]  /*49c0*/  IMAD.MOV.U32 R4, RZ, RZ, 0x1 ;  /* 0x00000001ff047424 */ /* 0x000fe400078e00ff */
[----:B0-----:R-:W-:Y:S02]  /*49d0*/  IMAD R22, R3, R27, R22 ;  /* 0x0000001b03167224 */ /* 0x001fe400078e0216 */
[----:B------:R-:W-:Y:S01]  /*49e0*/  IMAD R3, R0, R28, R5 ;  /* 0x0000001c00037224 */ /* 0x000fe200078e0205 */
[----:B------:R-:W-:-:S04]  /*49f0*/  PRMT R0, R4, 0x7610, R0 ;  /* 0x0000761004007816 */ /* 0x000fc80000000000 */
[----:B------:R-:W-:Y:S02]  /*4a00*/  SEL R19, R3, R22, !P0 ;  /* 0x0000001603137207 */ /* 0x000fe40004000000 */
[----:B------:R-:W-:-:S07]  /*4a10*/  SEL R22, R22, R3, !P0 ;  /* 0x0000000316167207 */ /* 0x000fce0004000000 */
.L_x_105:
[----:B------:R-:W-:Y:S01]  /*4a20*/  UIMAD.WIDE.U32 UR4, UR38, 0x24924925, URZ ;  /* 0x24924925260478a5 */ /* 0x000fe2000f8e003f */
[----:B------:R-:W-:Y:S02]  /*4a30*/  LOP3.LUT P0, RZ, R0, 0xff, RZ, 0xc0, !PT ;  /* 0x000000ff00ff7812 */ /* 0x000fe4000780c0ff */
[----:B------:R-:W-:Y:S01]  /*4a40*/  LOP3.LUT R71, R71, 0x1, RZ, 0x3c, !PT ;  /* 0x0000000147477812 */ /* 0x000fe200078e3cff */
[----:B------:R-:W-:-:S04]  /*4a50*/  UIADD3 UR4, UR38, -UR5, URZ ;  /* 0x8000000526047290 */ /* 0x000fc8000fffe03f */
[----:B------:R-:W-:-:S04]  /*4a60*/  ULEA.HI UR4, UR4, UR5, URZ, 0x1f ;  /* 0x0000000504047291 */ /* 0x000fc8000f8ff83f */
[----:B------:R-:W-:-:S04]  /*4a70*/  USHF.R.U32.HI UR4, URZ, 0x2, UR4 ;  /* 0x000000023f047899 */ /* 0x000fc80008011604 */
[----:B------:R-:W-:Y:S01]  /*4a80*/  UIMAD UR38, UR4, -0x7, UR38 ;  /* 0xfffffff9042678a4 */ /* 0x000fe2000f8e0226 */
[----:B------:R-:W-:Y:S11]  /*4a90*/  @P0 BRA `(.L_x_108) ;  /* 0xffffffcc00640947 */ /* 0x000ff6000383ffff */
[----:B------:R-:W-:Y:S05]  /*4aa0*/  EXIT ;  /* 0x000000000000794d */ /* 0x000fea0003800000 */
.L_x_17:
[----:B------:R-:W-:-:S08]  /*4ab0*/  ISETP.NE.AND P0, PT, R14, RZ, PT ;  /* 0x000000ff0e00720c */ /* 0x000fd00003f05270 */
[----:B0-----:R-:W0:-:S00]  /*4ac0*/  USETMAXREG.DEALLOC.CTAPOOL 0x28 ;  /* 0x00000028000079c8 */ /* 0x001e0000080e0500 */
[----:B------:R-:W-:Y:S05]  /*4ad0*/  @P0 EXIT ;  /* 0x000000000000094d */ /* 0x000fea0003800000 */
[----:B0-----:R-:W-:Y:S01]  /*4ae0*/  LOP3.LUT P0, RZ, R8, 0xff, RZ, 0xc0, !PT ;  /* 0x000000ff08ff7812 */ /* 0x001fe2000780c0ff */
[----:B------:R-:W-:Y:S02]  /*4af0*/  IMAD.MOV.U32 R3, RZ, RZ, 0x1 ;  /* 0x00000001ff037424 */ /* 0x000fe400078e00ff */
[----:B------:R-:W-:-:S10]  /*4b00*/  IMAD.MOV.U32 R8, RZ, RZ, RZ ;  /* 0x000000ffff087224 */ /* 0x000fd400078e00ff */
[----:B------:R-:W-:Y:S05]  /*4b10*/  @!P0 BRA `(.L_x_109) ;  /* 0x0000000c00688947 */ /* 0x000fea0003800000 */
[----:B------:R-:W0:Y:S01]  /*4b20*/  S2R R12, SR_CgaCtaId ;  /* 0x00000000000c7919 */ /* 0x000e220000008800 */
[----:B------:R-:W-:Y:S01]  /*4b30*/  LOP3.LUT P0, RZ, R5, 0x1f, RZ, 0xc0, !PT ;  /* 0x0000001f05ff7812 */ /* 0x000fe2000780c0ff */
[----:B------:R-:W-:Y:S01]  /*4b40*/  ULDC UR5, c[0x0][0x658] ;  /* 0x0001960000057ab9 */ /* 0x000fe20000000800 */
[C---:B------:R-:W-:Y:S01]  /*4b50*/  ISETP.NE.AND P2, PT, R4.reuse, RZ, PT ;  /* 0x000000ff0400720c */ /* 0x040fe20003f45270 */
[----:B------:R-:W-:Y:S01]  /*4b60*/  UMOV UR6, 0xffffffff ;  /* 0xffffffff00067882 */ /* 0x000fe20000000000 */
[----:B------:R-:W-:Y:S01]  /*4b70*/  ISETP.NE.OR P0, PT, R4, RZ, !P0 ;  /* 0x000000ff0400720c */ /* 0x000fe20004705670 */
[----:B------:R-:W-:Y:S01]  /*4b80*/  BSSY B0, `(.L_x_109) ;  /* 0x00000d3000007945 */ /* 0x000fe20003800000 */
[----:B------:R-:W-:Y:S01]  /*4b90*/  USHF.L.U32 UR6, UR6, UR5, URZ ;  /* 0x0000000506067299 */ /* 0x000fe2000800063f */
[----:B------:R-:W-:Y:S01]  /*4ba0*/  IMAD.MOV.U32 R10, RZ, RZ, 0x1 ;  /* 0x00000001ff0a7424 */ /* 0x000fe200078e00ff */
[----:B------:R-:W-:Y:S01]  /*4bb0*/  LOP3.LUT R9, R23, 0x2, RZ, 0xfc, !PT ;  /* 0x0000000217097812 */ /* 0x000fe200078efcff */
[----:B------:R-:W-:Y:S01]  /*4bc0*/  IMAD.MOV.U32 R3, RZ, RZ, 0x1 ;  /* 0x00000001ff037424 */ /* 0x000fe200078e00ff */
[----:B------:R-:W-:Y:S01]  /*4bd0*/  ULDC UR4, c[0x0][0x600] ;  /* 0x0001800000047ab9 */ /* 0x000fe20000000800 */
[----:B------:R-:W-:Y:S01]  /*4be0*/  IMAD.MOV.U32 R8, RZ, RZ, RZ ;  /* 0x000000ffff087224 */ /* 0x000fe200078e00ff */
[----:B------:R-:W-:Y:S01]  /*4bf0*/  UMOV UR7, 0x1 ;  /* 0x0000000100077882 */ /* 0x000fe20000000000 */
[----:B------:R-:W-:-:S02]  /*4c00*/  UIADD3 UR13, UR40, 0x1, URZ ;  /* 0x00000001280d7890 */ /* 0x000fc4000fffe03f */
[----:B------:R-:W-:Y:S02]  /*4c10*/  UIADD3 UR4, UR4, -0x1, URZ ;  /* 0xffffffff04047890 */ /* 0x000fe4000fffe03f */
[----:B------:R-:W-:Y:S02]  /*4c20*/  USHF.L.U32 UR5, UR7, UR5, URZ ;  /* 0x0000000507057299 */ /* 0x000fe4000800063f */
[----:B------:R-:W-:Y:S01]  /*4c30*/  ULOP3.LUT UR6, URZ, UR6, URZ, 0x33, !UPT ;  /* 0x000000063f067292 */ /* 0x000fe2000f8e333f */
[----:B------:R-:W-:Y:S01]  /*4c40*/  ULDC.64 UR30, c[0x0][0x198] ;  /* 0x00006600001e7ab9 */ /* 0x000fe20000000a00 */
[C---:B0-----:R-:W-:Y:S02]  /*4c50*/  IMAD.SHL.U32 R4, R12.reuse, 0x1000, RZ ;  /* 0x000010000c047824 */ /* 0x041fe400078e00ff */
[----:B------:R-:W-:-:S03]  /*4c60*/  IMAD.SHL.U32 R12, R12, 0x20, RZ ;  /* 0x000000200c0c7824 */ /* 0x000fc600078e00ff */
[----:B------:R-:W-:Y:S02]  /*4c70*/  LOP3.LUT R4, R4, 0x1000, RZ, 0xc0, !PT ;  /* 0x0000100004047812 */ /* 0x000fe400078ec0ff */
[----:B------:R-:W-:Y:S02]  /*4c80*/  LOP3.LUT R12, R12, 0x20, RZ, 0xc0, !PT ;  /* 0x000000200c0c7812 */ /* 0x000fe400078ec0ff */
[----:B------:R-:W-:-:S07]  /*4c90*/  LOP3.LUT R11, R4, 0x1c180, RZ, 0xfc, !PT ;  /* 0x0001c180040b7812 */ /* 0x000fce00078efcff */
.L_x_121:
[----:B------:R-:W-:-:S03]  /*4ca0*/  UMOV UR7, 0xffffffff ;  /* 0xffffffff00077882 */ /* 0x000fc60000000000 */
[----:B------:R-:W-:Y:S05]  /*4cb0*/  BRA.DIV UR7, `(.L_x_110) ;  /* 0x0000001207887947 */ /* 0x000fea000b800000 */
[----:B------:R-:W-:-:S13]  /*4cc0*/  ELECT P6, URZ, PT ;  /* 0x00000000003f782f */ /* 0x000fda00038c0000 */
.L_x_137:
[----:B------:R-:W0:Y:S01]  /*4cd0*/  LDC R4, c[0x0][0x28c] ;  /* 0x0000a300ff047b82 */ /* 0x000e220000000800 */
[----:B------:R-:W-:Y:S01]  /*4ce0*/  BSSY B1, `(.L_x_111) ;  /* 0x0000045000017945 */ /* 0x000fe20003800000 */
[----:B0-----:R-:W-:-:S13]  /*4cf0*/  ISETP.LT.OR P6, PT, R4, 0x1, !P6 ;  /* 0x000000010400780c */ /* 0x001fda00077c1670 */
[----:B------:R-:W-:Y:S05]  /*4d00*/  @P6 BRA `(.L_x_112) ;  /* 0x0000000400086947 */ /* 0x000fea0003800000 */
[----:B------:R-:W-:Y:S02]  /*4d10*/  IMAD.SHL.U32 R22, R22, 0x40, RZ ;  /* 0x0000004016167824 */ /* 0x000fe400078e00ff */
[----:B------:R-:W-:Y:S02]  /*4d20*/  IMAD R19, R19, 0x40, R12 ;  /* 0x0000004013137824 */ /* 0x000fe400078e020c */
[----:B------:R-:W-:Y:S02]  /*4d30*/  IMAD.MOV.U32 R15, RZ, RZ, RZ ;  /* 0x000000ffff0f7224 */ /* 0x000fe400078e00ff */
[----:B------:R-:W-:Y:S02]  /*4d40*/  IMAD.U32 R20, RZ, RZ, UR13 ;  /* 0x0000000dff147e24 */ /* 0x000fe4000f8e00ff */
[----:B------:R-:W-:Y:S02]  /*4d50*/  IMAD.MOV.U32 R4, RZ, RZ, R3 ;  /* 0x000000ffff047224 */ /* 0x000fe400078e0003 */
[----:B------:R-:W-:-:S07]  /*4d60*/  IMAD.MOV.U32 R6, RZ, RZ, R8 ;  /* 0x000000ffff067224 */ /* 0x000fce00078e0008 */
.L_x_116:
[----:B------:R-:W0:Y:S01]  /*4d70*/  S2R R14, SR_CgaCtaId ;  /* 0x00000000000e7919 */ /* 0x000e220000008800 */
[----:B------:R-:W-:Y:S01]  /*4d80*/  MOV R5, 0x400 ;  /* 0x0000040000057802 */ /* 0x000fe20000000f00 */
[----:B------:R-:W1:Y:S03]  /*4d90*/  @!P2 LDC R7, c[0x0][0x500] ;  /* 0x00014000ff07ab82 */ /* 0x000e660000000800 */
[----:B0-----:R-:W-:Y:S02]  /*4da0*/  LEA R13, R14, R5, 0x18 ;  /* 0x000000050e0d7211 */ /* 0x001fe400078ec0ff */
[----:B------:R-:W-:-:S03]  /*4db0*/  SHF.L.U32 R5, R4, 0x1f, RZ ;  /* 0x0000001f04057819 */ /* 0x000fc600000006ff */
[----:B------:R-:W-:-:S04]  /*4dc0*/  IMAD R14, R6, 0x8, R13 ;  /* 0x00000008060e7824 */ /* 0x000fc800078e020d */
[----:B------:R-:W0:Y:S02]  /*4dd0*/  SYNCS.PHASECHK.TRANS64.TRYWAIT P1, [R14+URZ+0x38], R5 ;  /* 0x000038050e0075a7 */ /* 0x000e24000802017f */
[----:B01----:R-:W-:Y:S05]  /*4de0*/  @!P1 BRA `(.L_x_113) ;  /* 0x00000010005c9947 */ /* 0x003fea0003800000 */
.L_x_138:
[----:B0-----:R-:W-:Y:S01]  /*4df0*/  PRMT R5, R9, 0x9910, RZ ;  /* 0x0000991009057816 */ /* 0x001fe200000000ff */
[----:B------:R0:W-:Y:S03]  /*4e00*/  @!P2 SYNCS.ARRIVE.TRANS64 RZ, [R14+URZ], R7 ;  /* 0x000000070effa9a7 */ /* 0x0001e6000800003f */
[----:B------:R-:W-:-:S13]  /*4e10*/  ISETP.NE.AND P1, PT, R5, 0x2, PT ;  /* 0x000000020500780c */ /* 0x000fda0003f25270 */
[----:B0-----:R-:W-:Y:S05]  /*4e20*/  @P1 BRA `(.L_x_114) ;  /* 0x0000000000041947 */ /* 0x001fea0003800000 */
[----:B------:R-:W-:Y:S01]  /*4e30*/  BPT.TRAP 0x1 ;  /* 0x000000040000795c */ /* 0x000fe20000300000 */
.L_x_114:
[----:B------:R-:W-:Y:S05]  /*4e40*/  @P0 BRA `(.L_x_115) ;  /* 0x0000000000040947 */ /* 0x000fea0003800000 */
[----:B------:R-:W-:Y:S01]  /*4e50*/  BPT.TRAP 0x1 ;  /* 0x000000040000795c */ /* 0x000fe20000300000 */
.L_x_115:
[----:B------:R-:W-:Y:S01]  /*4e60*/  R2UR UR7, R13 ;  /* 0x000000000d0772ca */ /* 0x000fe200000e0000 */
[C---:B------:R-:W-:Y:S01]  /*4e70*/  IMAD R5, R6.reuse, 0x4000, R11 ;  /* 0x0000400006057824 */ /* 0x040fe200078e020b */
[----:B------:R-:W-:Y:S01]  /*4e80*/  R2UR UR26, R15 ;  /* 0x000000000f1a72ca */ /* 0x000fe200000e0000 */
[----:B------:R-:W-:Y:S01]  /*4e90*/  IMAD R13, R6, 0x4000, R13 ;  /* 0x00004000060d7824 */ /* 0x000fe200078e020d */
[----:B------:R-:W-:Y:S01]  /*4ea0*/  R2UR UR25, R14 ;  /* 0x000000000e1972ca */ /* 0x000fe200000e0000 */
[----:B------:R-:W-:Y:S01]  /*4eb0*/  VIADD R20, R20, 0xffffffff ;  /* 0xffffffff14147836 */ /* 0x000fe20000000000 */
[----:B------:R-:W-:Y:S01]  /*4ec0*/  R2UR UR32, R5 ;  /* 0x00000000052072ca */ /* 0x000fe200000e0000 */
[----:B------:R-:W-:Y:S01]  /*4ed0*/  UIADD3 UR14, UP0, UR30, 0xf0, URZ ;  /* 0x000000f01e0e7890 */ /* 0x000fe2000ff1e03f */
[----:B------:R-:W-:Y:S01]  /*4ee0*/  R2UR UR16, R13 ;  /* 0x000000000d1072ca */ /* 0x000fe200000e0000 */
[----:B------:R-:W-:Y:S01]  /*4ef0*/  UIADD3 UR38, UP1, UR30, 0x1f0, URZ ;  /* 0x000001f01e267890 */ /* 0x000fe2000ff3e03f */
[----:B------:R-:W-:Y:S01]  /*4f00*/  R2UR UR28, R18 ;  /* 0x00000000121c72ca */ /* 0x000fe200000e0000 */
[----:B------:R-:W-:Y:S01]  /*4f10*/  UIADD3.X UR15, URZ, UR31, URZ, UP0, !UPT ;  /* 0x0000001f3f0f7290 */ /* 0x000fe200087fe43f */
[----:B------:R-:W-:Y:S01]  /*4f20*/  R2UR UR27, R22 ;  /* 0x00000000161b72ca */ /* 0x000fe200000e0000 */
[----:B------:R-:W-:Y:S01]  /*4f30*/  UIADD3.X UR39, URZ, UR31, URZ, UP1, !UPT ;  /* 0x0000001f3f277290 */ /* 0x000fe20008ffe43f */
[----:B------:R-:W-:Y:S01]  /*4f40*/  R2UR UR35, R19 ;  /* 0x00000000132372ca */ /* 0x000fe200000e0000 */
[----:B------:R-:W-:Y:S01]  /*4f50*/  UIADD3 UR18, UR26, 0x80, URZ ;  /* 0x000000801a127890 */ /* 0x000fe2000fffe03f */
[----:B------:R-:W-:Y:S01]  /*4f60*/  ISETP.GT.AND P3, PT, R20, 0x1, PT ;  /* 0x000000011400780c */ /* 0x000fe20003f64270 */
[----:B------:R-:W-:Y:S01]  /*4f70*/  VIADD R6, R6, 0x1 ;  /* 0x0000000106067836 */ /* 0x000fe20000000000 */
[----:B------:R-:W-:Y:S01]  /*4f80*/  UMOV UR22, 0x0 ;  /* 0x0000000000167882 */ /* 0x000fe20000000000 */
[----:B------:R-:W-:Y:S01]  /*4f90*/  UIADD3 UR32, UR7, UR32, URZ ;  /* 0x0000002007207290 */ /* 0x000fe2000fffe03f */
[----:B------:R-:W-:Y:S01]  /*4fa0*/  VIADD R15, R15, 0x100 ;  /* 0x000001000f0f7836 */ /* 0x000fe20000000000 */
[----:B------:R-:W-:Y:S01]  /*4fb0*/  UIADD3 UR24, UR16, 0x180, URZ ;  /* 0x0000018010187890 */ /* 0x000fe2000fffe03f */
[----:B------:R-:W-:Y:S01]  /*4fc0*/  ISETP.NE.AND P1, PT, R6, 0x7, PT ;  /* 0x000000070600780c */ /* 0x000fe20003f25270 */
[----:B------:R-:W-:-:S02]  /*4fd0*/  UIADD3 UR16, UR16, 0x2180, URZ ;  /* 0x0000218010107890 */ /* 0x000fc4000fffe03f */
[----:B------:R-:W-:Y:S01]  /*4fe0*/  UIADD3 UR8, UR32, 0x2000, URZ ;  /* 0x0000200020087890 */ /* 0x000fe2000fffe03f */
[----:B------:R-:W-:Y:S01]  /*4ff0*/  SEL R5, RZ, 0x1, P1 ;  /* 0x00000001ff057807 */ /* 0x000fe20000800000 */
[----:B------:R-:W-:Y:S01]  /*5000*/  UMOV UR23, 0x10000000 ;  /* 0x1000000000177882 */ /* 0x000fe20000000000 */
[----:B------:R-:W-:Y:S01]  /*5010*/  UMOV UR17, UR25 ;  /* 0x0000001900117c82 */ /* 0x000fe20008000000 */
[----:B------:R-:W-:Y:S01]  /*5020*/  UMOV UR20, UR28 ;  /* 0x0000001c00147c82 */ /* 0x000fe20008000000 */
[----:B------:R-:W-:Y:S01]  /*5030*/  UMOV UR19, UR27 ;  /* 0x0000001b00137c82 */ /* 0x000fe20008000000 */
[----:B------:R-:W-:Y:S01]  /*5040*/  UMOV UR21, 0x30000 ;  /* 0x0003000000157882 */ /* 0x000fe20000000000 */
[----:B------:R-:W-:Y:S01]  /*5050*/  UMOV UR33, UR25 ;  /* 0x0000001900217c82 */ /* 0x000fe20008000000 */
[----:B------:R-:W-:Y:S01]  /*5060*/  UMOV UR34, UR26 ;  /* 0x0000001a00227c82 */ /* 0x000fe20008000000 */
[----:B------:R-:W-:Y:S01]  /*5070*/  UMOV UR36, UR28 ;  /* 0x0000001c00247c82 */ /* 0x000fe20008000000 */
[----:B------:R0:W-:Y:S01]  /*5080*/  UTMALDG.3D [UR24], [UR14], desc[UR22] ;  /* 0x000016180e0075b4 */ /* 0x0001e20008011000 */
[----:B------:R-:W-:Y:S01]  /*5090*/  UMOV UR9, UR25 ;  /* 0x0000001900097c82 */ /* 0x000fe20008000000 */
[----:B------:R-:W-:Y:S01]  /*50a0*/  UMOV UR12, UR28 ;  /* 0x0000001c000c7c82 */ /* 0x000fe20008000000 */
[----:B------:R-:W-:Y:S01]  /*50b0*/  UMOV UR11, UR35 ;  /* 0x00000023000b7c82 */ /* 0x000fe20008000000 */
[----:B------:R-:W-:Y:S01]  /*50c0*/  UMOV UR10, UR18 ;  /* 0x00000012000a7c82 */ /* 0x000fe20008000000 */
[----:B------:R-:W-:-:S02]  /*50d0*/  LOP3.LUT R4, R4, R5, RZ, 0x3c, !PT ;  /* 0x0000000504047212 */ /* 0x000fc400078e3cff */
[----:B------:R-:W-:Y:S01]  /*50e0*/  SEL R6, R6, RZ, P1 ;  /* 0x000000ff06067207 */ /* 0x000fe20000800000 */
[----:B------:R0:W-:Y:S01]  /*50f0*/  UTMALDG.3D [UR16], [UR14], desc[UR22] ;  /* 0x000016100e0075b4 */ /* 0x0001e20008011000 */
[----:B------:R0:W-:Y:S01]  /*5100*/  UTMALDG.3D.MULTICAST [UR32], [UR38], UR21, desc[UR22] ;  /* 0x00001620260073b4 */ /* 0x0001e20008011815 */
[----:B------:R0:W-:Y:S02]  /*5110*/  UTMALDG.3D.MULTICAST [UR8], [UR38], UR21, desc[UR22] ;  /* 0x00001608260073b4 */ /* 0x0001e40008011815 */
[----:B0-----:R-:W-:Y:S05]  /*5120*/  @P3 BRA `(.L_x_116) ;  /* 0xfffffffc00103947 */ /* 0x001fea000383ffff */
.L_x_112:
[----:B------:R-:W-:Y:S05]  /*5130*/  BSYNC B1 ;  /* 0x0000000000017941 */ /* 0x000fea0003800000 */
.L_x_111:
[----:B------:R-:W2:Y:S01]  /*5140*/  LDL.64 R24, [R1] ;  /* 0x0000000001187983 */ /* 0x000ea20000100a00 */
[----:B------:R-:W-:Y:S01]  /*5150*/  LOP3.LUT P4, RZ, R10, 0xff, RZ, 0xc0, !PT ;  /* 0x000000ff0aff7812 */ /* 0x000fe2000788c0ff */
[----:B------:R-:W-:Y:S01]  /*5160*/  VIADD R13, R8, UR40 ;  /* 0x00000028080d7c36 */ /* 0x000fe20008000000 */
[----:B------:R-:W-:Y:S01]  /*5170*/  ULDC.64 UR8, c[0x0][0x650] ;  /* 0x0001940000087ab9 */ /* 0x000fe20000000a00 */
[----:B------:R-:W-:Y:S01]  /*5180*/  IMAD.U32 R8, RZ, RZ, UR40 ;  /* 0x00000028ff087e24 */ /* 0x000fe2000f8e00ff */
[----:B------:R-:W-:Y:S01]  /*5190*/  UISETP.GE.U32.AND UP0, UPT, UR40, 0x7, UPT ;  /* 0x000000072800788c */ /* 0x000fe2000bf06070 */
[C---:B------:R-:W-:Y:S01]  /*51a0*/  IMAD.WIDE.U32 R4, R13.reuse, 0x24924925, RZ ;  /* 0x249249250d047825 */ /* 0x040fe200078e00ff */
[----:B------:R-:W-:Y:S01]  /*51b0*/  ISETP.GT.U32.AND P1, PT, R13, 0x6, PT ;  /* 0x000000060d00780c */ /* 0x000fe20003f24070 */
[----:B------:R-:W-:Y:S01]  /*51c0*/  BSSY B1, `(.L_x_117) ;  /* 0x000006c000017945 */ /* 0x000fe20003800000 */
[----:B------:R-:W-:Y:S01]  /*51d0*/  PRMT R10, RZ, 0x7610, R10 ;  /* 0x00007610ff0a7816 */ /* 0x000fe2000000000a */
[----:B------:R-:W-:Y:S01]  /*51e0*/  IMAD.MOV.U32 R22, RZ, RZ, -0x1 ;  /* 0xffffffffff167424 */ /* 0x000fe200078e00ff */
[----:B------:R-:W-:Y:S01]  /*51f0*/  ISETP.LT.U32.AND P1, PT, R8, 0x7, P1 ;  /* 0x000000070800780c */ /* 0x000fe20000f21070 */
[----:B------:R-:W-:Y:S01]  /*5200*/  IMAD.MOV.U32 R19, RZ, RZ, -0x1 ;  /* 0xffffffffff137424 */ /* 0x000fe200078e00ff */
[----:B------:R-:W-:Y:S01]  /*5210*/  PLOP3.LUT P3, PT, PT, PT, UP0, 0x80, 0x0 ;  /* 0x000000000000781c */ /* 0x000fe20003f6f008 */
[----:B------:R-:W0:Y:S01]  /*5220*/  @P4 S2R R7, SR_CgaCtaId ;  /* 0x0000000000074919 */ /* 0x000e220000008800 */
[----:B------:R-:W-:Y:S01]  /*5230*/  SEL R4, RZ, 0x1, !P1 ;  /* 0x00000001ff047807 */ /* 0x000fe20004800000 */
[----:B------:R-:W-:Y:S01]  /*5240*/  IMAD.MOV.U32 R18, RZ, RZ, -0x1 ;  /* 0xffffffffff127424 */ /* 0x000fe200078e00ff */
[----:B------:R-:W-:-:S02]  /*5250*/  @P4 MOV R6, 0x400 ;  /* 0x0000040000064802 */ /* 0x000fc40000000f00 */
[----:B------:R-:W-:Y:S02]  /*5260*/  LOP3.LUT R3, R3, R4, RZ, 0x3c, !PT ;  /* 0x0000000403037212 */ /* 0x000fe400078e3cff */
[----:B------:R-:W-:Y:S02]  /*5270*/  PRMT R4, RZ, 0x7610, R4 ;  /* 0x00007610ff047816 */ /* 0x000fe40000000004 */
[----:B0-----:R-:W-:Y:S01]  /*5280*/  @P4 LEA R6, R7, R6, 0x18 ;  /* 0x0000000607064211 */ /* 0x001fe200078ec0ff */
[----:B------:R-:W-:-:S03]  /*5290*/  IMAD.IADD R7, R13, 0x1, -R5 ;  /* 0x000000010d077824 */ /* 0x000fc600078e0a05 */
[----:B------:R0:W-:Y:S02]  /*52a0*/  @P4 SYNCS.ARRIVE.TRANS64.A1T0 RZ, [R6+URZ+0xa8], RZ ;  /* 0x0000a8ff06ff49a7 */ /* 0x0001e4000810003f */
[----:B------:R-:W-:-:S04]  /*52b0*/  LEA.HI R7, R7, R5, RZ, 0x1f ;  /* 0x0000000507077211 */ /* 0x000fc800078ff8ff */
[----:B------:R-:W-:-:S04]  /*52c0*/  SHF.R.U32.HI R8, RZ, 0x2, R7 ;  /* 0x00000002ff087819 */ /* 0x000fc80000011607 */
[----:B------:R-:W-:Y:S01]  /*52d0*/  @P3 LOP3.LUT R3, R3, 0x1, R8, 0x78, !PT ;  /* 0x0000000103033812 */ /* 0x000fe200078e7808 */
[----:B------:R-:W-:Y:S01]  /*52e0*/  IMAD R8, R8, -0x7, R13 ;  /* 0xfffffff908087824 */ /* 0x000fe200078e020d */
[----:B--2---:R-:W-:-:S05]  /*52f0*/  IADD3 R16, P1, R16, R24, RZ ;  /* 0x0000001810107210 */ /* 0x004fca0007f3e0ff */
[----:B------:R-:W-:Y:S01]  /*5300*/  IMAD.X R17, R17, 0x1, R0, P1 ;  /* 0x0000000111117824 */ /* 0x000fe200008e0600 */
[----:B------:R-:W-:-:S04]  /*5310*/  ISETP.GE.U32.AND P1, PT, R16, UR8, PT ;  /* 0x0000000810007c0c */ /* 0x000fc8000bf26070 */
[----:B------:R-:W-:-:S13]  /*5320*/  ISETP.GE.U32.AND.EX P1, PT, R17, UR9, PT, P1 ;  /* 0x0000000911007c0c */ /* 0x000fda000bf26110 */
[----:B0-----:R-:W-:Y:S05]  /*5330*/  @P1 BRA `(.L_x_118) ;  /* 0x0000000400501947 */ /* 0x001fea0003800000 */
[----:B------:R-:W0:Y:S01]  /*5340*/  S2R R13, SR_CTAID.X ;  /* 0x00000000000d7919 */ /* 0x000e220000002500 */
[----:B------:R-:W-:Y:S01]  /*5350*/  ULDC.64 UR8, c[0x0][0x628] ;  /* 0x00018a0000087ab9 */ /* 0x000fe20000000a00 */
[----:B------:R-:W-:Y:S01]  /*5360*/  ULDC UR10, c[0x0][0x630] ;  /* 0x00018c00000a7ab9 */ /* 0x000fe20000000800 */
[----:B------:R-:W-:Y:S01]  /*5370*/  ISETP.NE.U32.AND P1, PT, RZ, UR8, PT ;  /* 0x00000008ff007c0c */ /* 0x000fe2000bf25070 */
[----:B------:R-:W1:Y:S01]  /*5380*/  S2R R14, SR_CTAID.Y ;  /* 0x00000000000e7919 */ /* 0x000e620000002600 */
[----:B------:R-:W-:Y:S01]  /*5390*/  ULDC UR11, c[0x0][0x150] ;  /* 0x00005400000b7ab9 */ /* 0x000fe20000000800 */
[----:B------:R-:W-:Y:S01]  /*53a0*/  IMAD.MOV.U32 R4, RZ, RZ, R16 ;  /* 0x000000ffff047224 */ /* 0x000fe200078e0010 */
[----:B------:R-:W-:Y:S01]  /*53b0*/  ISETP.NE.AND.EX P1, PT, RZ, UR9, PT, P1 ;  /* 0x00000009ff007c0c */ /* 0x000fe2000bf25310 */
[----:B------:R-:W-:Y:S01]  /*53c0*/  IMAD.MOV.U32 R5, RZ, RZ, R17 ;  /* 0x000000ffff057224 */ /* 0x000fe200078e0011 */
[----:B0-----:R-:W-:-:S11]  /*53d0*/  I2FP.F32.U32 R19, R13 ;  /* 0x0000000d00137245 */ /* 0x001fd60000201000 */
[----:B------:R-:W-:Y:S05]  /*53e0*/  @!P1 BRA `(.L_x_119) ;  /* 0x0000000000289947 */ /* 0x000fea0003800000 */
[----:B------:R-:W-:Y:S02]  /*53f0*/  ULDC UR7, c[0x0][0x634] ;  /* 0x00018d0000077ab9 */ /* 0x000fe40000000800 */
[----:B------:R-:W-:-:S05]  /*5400*/  IADD3 R5, P1, R16, UR7, RZ ;  /* 0x0000000710057c10 */ /* 0x000fca000ff3e0ff */
[----:B------:R-:W-:-:S04]  /*5410*/  IMAD.X R15, RZ, RZ, R17, P1 ;  /* 0x000000ffff0f7224 */ /* 0x000fc800008e0611 */
[----:B------:R-:W-:-:S04]  /*5420*/  IMAD.WIDE.U32 R6, R15, UR8, RZ ;  /* 0x000000080f067c25 */ /* 0x000fc8000f8e00ff */
[----:B------:R-:W-:-:S04]  /*5430*/  IMAD.WIDE.U32 R6, P1, R5, UR9, R6 ;  /* 0x0000000905067c25 */ /* 0x000fc8000f820006 */
[----:B------:R-:W-:-:S04]  /*5440*/  IMAD.WIDE.U32 R4, R5, UR8, RZ ;  /* 0x0000000805047c25 */ /* 0x000fc8000f8e00ff */
[----:B------:R-:W-:Y:S01]  /*5450*/  IMAD.MOV.U32 R4, RZ, RZ, R7 ;  /* 0x000000ffff047224 */ /* 0x000fe200078e0007 */
[----:B------:R-:W-:Y:S01]  /*5460*/  IADD3 RZ, P3, R5, R6, RZ ;  /* 0x0000000605ff7210 */ /* 0x000fe20007f7e0ff */
[----:B------:R-:W-:-:S04]  /*5470*/  IMAD.X R5, RZ, RZ, RZ, P1 ;  /* 0x000000ffff057224 */ /* 0x000fc800008e06ff */
[----:B------:R-:W-:-:S08]  /*5480*/  IMAD.WIDE.U32.X R4, R15, UR9, R4, P3 ;  /* 0x000000090f047c25 */ /* 0x000fd000098e0404 */
.L_x_119:
[--C-:B------:R-:W-:Y:S01]  /*5490*/  SHF.R.U64 R18, R4, UR10, R5.reuse ;  /* 0x0000000a04127c19 */ /* 0x100fe20008001205 */
[----:B------:R-:W-:Y:S01]  /*54a0*/  FMUL R19, R19, UR11 ;  /* 0x0000000b13137c20 */ /* 0x000fe20008400000 */
[----:B------:R-:W-:Y:S01]  /*54b0*/  SHF.R.U32.HI R4, RZ, UR10, R5 ;  /* 0x0000000aff047c19 */ /* 0x000fe20008011605 */
[----:B------:R-:W0:Y:S01]  /*54c0*/  LDC R6, c[0x0][0x144] ;  /* 0x00005100ff067b82 */ /* 0x000e220000000800 */
[----:B------:R-:W-:Y:S01]  /*54d0*/  IADD3 R5, P1, RZ, -R18, RZ ;  /* 0x80000012ff057210 */ /* 0x000fe20007f3e0ff */
[----:B------:R-:W-:Y:S01]  /*54e0*/  ULDC UR7, c[0x0][0x154] ;  /* 0x0000550000077ab9 */ /* 0x000fe20000000800 */
[----:B-1----:R-:W-:Y:S01]  /*54f0*/  I2FP.F32.U32 R7, R14 ;  /* 0x0000000e00077245 */ /* 0x002fe20000201000 */
[----:B------:R-:W1:Y:S01]  /*5500*/  F2I.U32.TRUNC.NTZ R19, R19 ;  /* 0x0000001300137305 */ /* 0x000e62000020f000 */
[----:B------:R-:W-:Y:S01]  /*5510*/  ULDC.64 UR8, c[0x0][0x620] ;  /* 0x0001880000087ab9 */ /* 0x000fe20000000a00 */
[----:B------:R-:W-:Y:S01]  /*5520*/  IMAD.X R4, RZ, RZ, ~R4, P1 ;  /* 0x000000ffff047224 */ /* 0x000fe200008e0e04 */
[----:B------:R-:W-:Y:S01]  /*5530*/  ISETP.NE.AND P4, PT, R2, 0x1, PT ;  /* 0x000000010200780c */ /* 0x000fe20003f85270 */
[----:B------:R-:W-:Y:S01]  /*5540*/  FMUL R20, R7, UR7 ;  /* 0x0000000707147c20 */ /* 0x000fe20008400000 */
[----:B------:R-:W2:Y:S01]  /*5550*/  LDC R21, c[0x0][0x148] ;  /* 0x00005200ff157b82 */ /* 0x000ea20000000800 */
[----:B------:R-:W-:Y:S01]  /*5560*/  IMAD R4, R4, UR8, RZ ;  /* 0x0000000804047c24 */ /* 0x000fe2000f8e02ff */
[----:B------:R-:W-:-:S03]  /*5570*/  ULDC UR7, c[0x0][0x618] ;  /* 0x0001860000077ab9 */ /* 0x000fc60000000800 */
[----:B------:R-:W3:Y:S01]  /*5580*/  F2I.U32.TRUNC.NTZ R20, R20 ;  /* 0x0000001400147305 */ /* 0x000ee2000020f000 */
[C---:B------:R-:W-:Y:S02]  /*5590*/  IMAD R7, R5.reuse, UR9, R4 ;  /* 0x0000000905077c24 */ /* 0x040fe4000f8e0204 */
[----:B------:R-:W-:Y:S01]  /*55a0*/  IMAD.WIDE.U32 R4, R5, UR8, R16 ;  /* 0x0000000805047c25 */ /* 0x000fe2000f8e0010 */
[----:B------:R-:W-:Y:S02]  /*55b0*/  ULDC.64 UR8, c[0x0][0x640] ;  /* 0x0001900000087ab9 */ /* 0x000fe40000000a00 */
[----:B------:R-:W-:Y:S01]  /*55c0*/  ISETP.NE.U32.AND P1, PT, RZ, UR8, PT ;  /* 0x00000008ff007c0c */ /* 0x000fe2000bf25070 */
[----:B------:R-:W-:Y:S02]  /*55d0*/  IMAD.IADD R5, R5, 0x1, R7 ;  /* 0x0000000105057824 */ /* 0x000fe400078e0207 */
[----:B-1----:R-:W-:Y:S01]  /*55e0*/  IMAD.MOV R19, RZ, RZ, -R19 ;  /* 0x000000ffff137224 */ /* 0x002fe200078e0a13 */
[----:B------:R-:W-:-:S02]  /*55f0*/  ISETP.NE.AND.EX P1, PT, RZ, UR9, PT, P1 ;  /* 0x00000009ff007c0c */ /* 0x000fc4000bf25310 */
[----:B------:R-:W-:Y:S01]  /*5600*/  SHF.R.U64 R15, R4, UR7, R5 ;  /* 0x00000007040f7c19 */ /* 0x000fe20008001205 */
[----:B0-----:R-:W-:Y:S01]  /*5610*/  IMAD R13, R6, R19, R13 ;  /* 0x00000013060d7224 */ /* 0x001fe200078e020d */
[----:B------:R-:W-:Y:S01]  /*5620*/  SHF.R.U32.HI R4, RZ, UR7, R5 ;  /* 0x00000007ff047c19 */ /* 0x000fe20008011605 */
[----:B------:R-:W-:Y:S01]  /*5630*/  ULDC UR7, c[0x0][0x608] ;  /* 0x0001820000077ab9 */ /* 0x000fe20000000800 */
[----:B---3--:R-:W-:Y:S02]  /*5640*/  IMAD.MOV R6, RZ, RZ, -R20 ;  /* 0x000000ffff067224 */ /* 0x008fe400078e0a14 */
[--C-:B------:R-:W-:Y:S02]  /*5650*/  SHF.R.U64 R20, R15, UR7, R4.reuse ;  /* 0x000000070f147c19 */ /* 0x100fe40008001204 */
[----:B------:R-:W-:Y:S01]  /*5660*/  SHF.R.U32.HI R5, RZ, UR7, R4 ;  /* 0x00000007ff057c19 */ /* 0x000fe20008011604 */
[----:B------:R-:W-:Y:S01]  /*5670*/  ULDC UR7, c[0x0][0x658] ;  /* 0x0001960000077ab9 */ /* 0x000fe20000000800 */
[----:B--2---:R-:W-:-:S02]  /*5680*/  @P4 IMAD R13, R21, R6, R14 ;  /* 0x00000006150d4224 */ /* 0x004fc400078e020e */
[--C-:B------:R-:W-:Y:S02]  /*5690*/  SHF.R.U64 R14, R20, UR7, R5.reuse ;  /* 0x00000007140e7c19 */ /* 0x100fe40008001205 */
[----:B------:R-:W-:-:S03]  /*56a0*/  SHF.R.U32.HI R19, RZ, UR7, R5 ;  /* 0x00000007ff137c19 */ /* 0x000fc60008011605 */
[----:B------:R-:W-:Y:S02]  /*56b0*/  IMAD.MOV.U32 R6, RZ, RZ, R14 ;  /* 0x000000ffff067224 */ /* 0x000fe400078e000e */
[----:B------:R-:W-:Y:S01]  /*56c0*/  IMAD.MOV.U32 R5, RZ, RZ, R19 ;  /* 0x000000ffff057224 */ /* 0x000fe200078e0013 */
[----:B------:R-:W-:Y:S06]  /*56d0*/  @!P1 BRA `(.L_x_120) ;  /* 0x00000000002c9947 */ /* 0x000fec0003800000 */
        /* <DEDUP_REMOVED lines=9> */
[----:B------:R-:W-:-:S04]  /*5770*/  IMAD.WIDE.U32.X R4, R19, UR9, R4, P3 ;  /* 0x0000000913047c25 */ /* 0x000fc800098e0404 */
[----:B------:R-:W-:-:S07]  /*5780*/  IMAD.MOV.U32 R6, RZ, RZ, R4 ;  /* 0x000000ffff067224 */ /* 0x000fce00078e0004 */
.L_x_120:
[----:B------:R-:W-:Y:S01]  /*5790*/  ULDC UR7, c[0x0][0x648] ;  /* 0x0001920000077ab9 */ /* 0x000fe20000000800 */
[----:B------:R-:W-:Y:S01]  /*57a0*/  LOP3.LUT R4, R20, UR6, RZ, 0xc0, !PT ;  /* 0x0000000614047c12 */ /* 0x000fe2000f8ec0ff */
[----:B------:R-:W-:Y:S01]  /*57b0*/  ULDC UR8, c[0x0][0x610] ;  /* 0x0001840000087ab9 */ /* 0x000fe20000000800 */
[----:B------:R-:W-:Y:S01]  /*57c0*/  SHF.R.U64 R5, R6, UR7, R5 ;  /* 0x0000000706057c19 */ /* 0x000fe20008001205 */
[----:B------:R-:W-:Y:S01]  /*57d0*/  ULDC UR7, c[0x0][0x638] ;  /* 0x00018e0000077ab9 */ /* 0x000fe20000000800 */
[----:B------:R-:W-:-:S03]  /*57e0*/  LOP3.LUT R15, R15, UR4, RZ, 0xc0, !PT ;  /* 0x000000040f0f7c12 */ /* 0x000fc6000f8ec0ff */
[----:B------:R-:W-:Y:S02]  /*57f0*/  IMAD.MOV R7, RZ, RZ, -R5 ;  /* 0x000000ffff077224 */ /* 0x000fe400078e0a05 */
[----:B------:R-:W-:Y:S02]  /*5800*/  IMAD R4, R5, UR5, R4 ;  /* 0x0000000505047c24 */ /* 0x000fe4000f8e0204 */
[----:B------:R-:W-:Y:S01]  /*5810*/  IMAD R14, R7, UR7, R14 ;  /* 0x00000007070e7c24 */ /* 0x000fe2000f8e020e */
[----:B------:R-:W-:Y:S01]  /*5820*/  ULDC UR7, c[0x0][0x600] ;  /* 0x0001800000077ab9 */ /* 0x000fe20000000800 */
[----:B------:R-:W-:Y:S02]  /*5830*/  IMAD R13, R4, UR8, R13 ;  /* 0x00000008040d7c24 */ /* 0x000fe4000f8e020d */
[----:B------:R-:W-:Y:S02]  /*5840*/  IMAD R14, R14, UR7, R15 ;  /* 0x000000070e0e7c24 */ /* 0x000fe4000f8e020f */
[----:B------:R-:W-:-:S03]  /*5850*/  IMAD.MOV.U32 R4, RZ, RZ, 0x1 ;  /* 0x00000001ff047424 */ /* 0x000fc600078e00ff */
[----:B------:R-:W-:Y:S02]  /*5860*/  SEL R19, R14, R13, !P4 ;  /* 0x0000000d0e137207 */ /* 0x000fe40006000000 */
[----:B------:R-:W-:-:S07]  /*5870*/  SEL R22, R13, R14, !P4 ;  /* 0x0000000e0d167207 */ /* 0x000fce0006000000 */
.L_x_118:
[----:B------:R-:W-:Y:S05]  /*5880*/  BSYNC B1 ;  /* 0x0000000000017941 */ /* 0x000fea0003800000 */
.L_x_117:
[----:B------:R-:W-:-:S13]  /*5890*/  LOP3.LUT P1, RZ, R4, 0xff, RZ, 0xc0, !PT ;  /* 0x000000ff04ff7812 */ /* 0x000fda000782c0ff */
[----:B------:R-:W-:Y:S05]  /*58a0*/  @P1 BRA `(.L_x_121) ;  /* 0xfffffff000fc1947 */ /* 0x000fea000383ffff */
[----:B------:R-:W-:Y:S05]  /*58b0*/  BSYNC B0 ;  /* 0x0000000000007941 */ /* 0x000fea0003800000 */
.L_x_109:
[----:B------:R-:W-:-:S03]  /*58c0*/  UMOV UR7, 0xffffffff ;  /* 0xffffffff00077882 */ /* 0x000fc60000000000 */
[----:B------:R-:W-:Y:S05]  /*58d0*/  BRA.DIV UR7, `(.L_x_122) ;  /* 0x0000000607b47947 */ /* 0x000fea000b800000 */
[----:B------:R-:W-:-:S13]  /*58e0*/  ELECT P6, URZ, PT ;  /* 0x00000000003f782f */ /* 0x000fda00038c0000 */
.L_x_141:
[----:B------:R-:W-:Y:S04]  /*58f0*/  BSSY B0, `(.L_x_123) ;  /* 0x0000046000007945 */ /* 0x000fe80003800000 */
[----:B------:R-:W-:Y:S05]  /*5900*/  @!P6 BRA `(.L_x_124) ;  /* 0x000000040010e947 */ /* 0x000fea0003800000 */
[----:B------:R-:W-:-:S04]  /*5910*/  LOP3.LUT R23, R23, 0x2, RZ, 0xfc, !PT ;  /* 0x0000000217177812 */ /* 0x000fc800078efcff */
[----:B------:R-:W-:-:S13]  /*5920*/  ISETP.NE.AND P0, PT, R23, 0x3, PT ;  /* 0x000000031700780c */ /* 0x000fda0003f05270 */
[----:B------:R-:W-:Y:S05]  /*5930*/  @!P0 BRA `(.L_x_125) ;  /* 0x0000000000048947 */ /* 0x000fea0003800000 */
[----:B------:R-:W-:Y:S01]  /*5940*/  BPT.TRAP 0x1 ;  /* 0x000000040000795c */ /* 0x000fe20000300000 */
.L_x_125:
[----:B------:R-:W0:Y:S01]  /*5950*/  S2R R5, SR_CgaCtaId ;  /* 0x0000000000057919 */ /* 0x000e220000008800 */
[----:B------:R-:W-:Y:S02]  /*5960*/  MOV R0, 0x400 ;  /* 0x0000040000007802 */ /* 0x000fe40000000f00 */
[----:B------:R-:W-:Y:S02]  /*5970*/  SHF.L.U32 R2, R3, 0x1f, RZ ;  /* 0x0000001f03027819 */ /* 0x000fe400000006ff */
[----:B0-----:R-:W-:-:S05]  /*5980*/  LEA R5, R5, R0, 0x18 ;  /* 0x0000000005057211 */ /* 0x001fca00078ec0ff */
[----:B------:R-:W-:-:S04]  /*5990*/  VIADD R5, R5, 0x38 ;  /* 0x0000003805057836 */ /* 0x000fc80000000000 */
[C---:B------:R-:W-:Y:S02]  /*59a0*/  IMAD R7, R8.reuse, 0x8, R5 ;  /* 0x0000000808077824 */ /* 0x040fe400078e0205 */
[----:B------:R-:W-:Y:S02]  /*59b0*/  VIADD R8, R8, 0x1 ;  /* 0x0000000108087836 */ /* 0x000fe40000000000 */
[----:B------:R-:W0:Y:S03]  /*59c0*/  SYNCS.PHASECHK.TRANS64.TRYWAIT P0, [R7+URZ], R2 ;  /* 0x00000002070075a7 */ /* 0x000e26000800017f */
[----:B------:R-:W-:-:S04]  /*59d0*/  ISETP.NE.AND P1, PT, R8, 0x7, PT ;  /* 0x000000070800780c */ /* 0x000fc80003f25270 */
[----:B------:R-:W-:Y:S02]  /*59e0*/  SEL R0, RZ, 0x1, P1 ;  /* 0x00000001ff007807 */ /* 0x000fe40000800000 */
[----:B------:R-:W-:Y:S02]  /*59f0*/  SEL R8, R8, RZ, P1 ;  /* 0x000000ff08087207 */ /* 0x000fe40000800000 */
[----:B------:R-:W-:-:S03]  /*5a00*/  LOP3.LUT R9, R3, R0, RZ, 0x3c, !PT ;  /* 0x0000000003097212 */ /* 0x000fc600078e3cff */
[----:B------:R-:W-:Y:S01]  /*5a10*/  IMAD R6, R8, 0x8, R5 ;  /* 0x0000000808067824 */ /* 0x000fe200078e0205 */
[----:B------:R-:W-:Y:S01]  /*5a20*/  SHF.L.U32 R3, R9, 0x1f, RZ ;  /* 0x0000001f09037819 */ /* 0x000fe200000006ff */
[----:B0-----:R-:W-:Y:S06]  /*5a30*/  @!P0 BRA `(.L_x_126) ;  /* 0x00000004007c8947 */ /* 0x001fec0003800000 */
.L_x_142:
[----:B------:R-:W1:Y:S01]  /*5a40*/  SYNCS.PHASECHK.TRANS64.TRYWAIT P0, [R6+URZ], R3 ;  /* 0x00000003060075a7 */ /* 0x000e62000800017f */
[----:B------:R-:W-:-:S05]  /*5a50*/  VIADD R0, R8, 0x1 ;  /* 0x0000000108007836 */ /* 0x000fca0000000000 */
[----:B------:R-:W-:-:S04]  /*5a60*/  ISETP.NE.AND P1, PT, R0, 0x7, PT ;  /* 0x000000070000780c */ /* 0x000fc80003f25270 */
[----:B0-----:R-:W-:Y:S02]  /*5a70*/  SEL R2, RZ, 0x1, P1 ;  /* 0x00000001ff027807 */ /* 0x001fe40000800000 */
[----:B------:R-:W-:Y:S02]  /*5a80*/  SEL R0, R0, RZ, P1 ;  /* 0x000000ff00007207 */ /* 0x000fe40000800000 */
[----:B------:R-:W-:-:S03]  /*5a90*/  LOP3.LUT R9, R9, R2, RZ, 0x3c, !PT ;  /* 0x0000000209097212 */ /* 0x000fc600078e3cff */
[----:B------:R-:W-:Y:S01]  /*5aa0*/  IMAD R7, R0, 0x8, R5 ;  /* 0x0000000800077824 */ /* 0x000fe200078e0205 */
[----:B------:R-:W-:Y:S01]  /*5ab0*/  SHF.L.U32 R4, R9, 0x1f, RZ ;  /* 0x0000001f09047819 */ /* 0x000fe200000006ff */
[----:B-1----:R-:W-:Y:S06]  /*5ac0*/  @!P0 BRA `(.L_x_127) ;  /* 0x00000004006c8947 */ /* 0x002fec0003800000 */
.L_x_143:
[----:B------:R-:W1:Y:S01]  /*5ad0*/  SYNCS.PHASECHK.TRANS64.TRYWAIT P0, [R7+URZ], R4 ;  /* 0x00000004070075a7 */ /* 0x000e62000800017f */
[----:B------:R-:W-:-:S05]  /*5ae0*/  VIADD R0, R0, 0x1 ;  /* 0x0000000100007836 */ /* 0x000fca0000000000 */
[----:B------:R-:W-:-:S04]  /*5af0*/  ISETP.NE.AND P1, PT, R0, 0x7, PT ;  /* 0x000000070000780c */ /* 0x000fc80003f25270 */
[----:B------:R-:W-:Y:S02]  /*5b00*/  SEL R2, RZ, 0x1, P1 ;  /* 0x00000001ff027807 */ /* 0x000fe40000800000 */
[----:B------:R-:W-:Y:S02]  /*5b10*/  SEL R0, R0, RZ, P1 ;  /* 0x000000ff00007207 */ /* 0x000fe40000800000 */
[----:B------:R-:W-:-:S03]  /*5b20*/  LOP3.LUT R9, R9, R2, RZ, 0x3c, !PT ;  /* 0x0000000209097212 */ /* 0x000fc600078e3cff */
[----:B0-----:R-:W-:Y:S01]  /*5b30*/  IMAD R6, R0, 0x8, R5 ;  /* 0x0000000800067824 */ /* 0x001fe200078e0205 */
[----:B------:R-:W-:Y:S01]  /*5b40*/  SHF.L.U32 R3, R9, 0x1f, RZ ;  /* 0x0000001f09037819 */ /* 0x000fe200000006ff */
[----:B-1----:R-:W-:Y:S06]  /*5b50*/  @!P0 BRA `(.L_x_128) ;  /* 0x00000004005c8947 */ /* 0x002fec0003800000 */
.L_x_144:
        /* <DEDUP_REMOVED lines=9> */
.L_x_145:
        /* <DEDUP_REMOVED lines=9> */
.L_x_146:
[----:B------:R-:W1:Y:S01]  /*5c80*/  SYNCS.PHASECHK.TRANS64.TRYWAIT P0, [R6+URZ], R3 ;  /* 0x00000003060075a7 */ /* 0x000e62000800017f */
[----:B------:R-:W-:-:S05]  /*5c90*/  VIADD R0, R0, 0x1 ;  /* 0x0000000100007836 */ /* 0x000fca0000000000 */
[----:B------:R-:W-:-:S04]  /*5ca0*/  ISETP.NE.AND P1, PT, R0, 0x7, PT ;  /* 0x000000070000780c */ /* 0x000fc80003f25270 */
[----:B------:R-:W-:Y:S02]  /*5cb0*/  SEL R2, RZ, 0x1, P1 ;  /* 0x00000001ff027807 */ /* 0x000fe40000800000 */
[----:B------:R-:W-:Y:S02]  /*5cc0*/  SEL R0, R0, RZ, P1 ;  /* 0x000000ff00007207 */ /* 0x000fe40000800000 */
[----:B------:R-:W-:Y:S01]  /*5cd0*/  LOP3.LUT R2, R9, R2, RZ, 0x3c, !PT ;  /* 0x0000000209027212 */ /* 0x000fe200078e3cff */
[----:B-1----:R-:W-:Y:S06]  /*5ce0*/  @!P0 BRA `(.L_x_131) ;  /* 0x0000000400348947 */ /* 0x002fec0003800000 */
.L_x_147:
[----:B------:R-:W-:Y:S01]  /*5cf0*/  IMAD R5, R0, 0x8, R5 ;  /* 0x0000000800057824 */ /* 0x000fe200078e0205 */
[----:B------:R-:W-:-:S07]  /*5d00*/  SHF.L.U32 R0, R2, 0x1f, RZ ;  /* 0x0000001f02007819 */ /* 0x000fce00000006ff */
.L_x_132:
[----:B--2---:R2:W3:Y:S02]  /*5d10*/  SYNCS.PHASECHK.TRANS64.TRYWAIT P0, [R5+URZ], R0 ;  /* 0x00000000050075a7 */ /* 0x0044e4000800017f */
[----:B---3--:R-:W-:Y:S05]  /*5d20*/  @!P0 NANOSLEEP.SYNCS 0x989680 ;  /* 0x009896800000895d */ /* 0x008fea0003900000 */
[----:B------:R-:W3:Y:S02]  /*5d30*/  @!P0 SYNCS.PHASECHK.TRANS64 P0, [R5+URZ], R0 ;  /* 0x00000000050085a7 */ /* 0x000ee4000800007f */
[----:B---3--:R-:W-:Y:S05]  /*5d40*/  @!P0 BRA `(.L_x_132) ;  /* 0xfffffffc00f08947 */ /* 0x008fea000383ffff */
.L_x_124:
[----:B------:R-:W-:Y:S05]  /*5d50*/  BSYNC B0 ;  /* 0x0000000000007941 */ /* 0x000fea0003800000 */
.L_x_123:
[----:B------:R-:W-:Y:S05]  /*5d60*/  EXIT ;  /* 0x000000000000794d */ /* 0x000fea0003800000 */
.L_x_19:
[----:B0-----:R-:W-:-:S04]  /*5d70*/  IMAD.U32 R3, RZ, RZ, UR43 ;  /* 0x0000002bff037e24 */ /* 0x001fc8000f8e00ff */
[----:B------:R0:W1:Y:S03]  /*5d80*/  SYNCS.PHASECHK.TRANS64.TRYWAIT P0, [R3+URZ+-0x8], R0 ;  /* 0xfffff800030075a7 */ /* 0x000066000800017f */
[----:B-1----:R-:W-:Y:S05]  /*5d90*/  @!P0 NANOSLEEP.SYNCS 0x989680 ;  /* 0x009896800000895d */ /* 0x002fea0003900000 */
[----:B------:R-:W1:Y:S02]  /*5da0*/  @!P0 SYNCS.PHASECHK.TRANS64 P0, [R3+URZ+-0x8], R0 ;  /* 0xfffff800030085a7 */ /* 0x000e64000800007f */
[----:B-1----:R-:W-:Y:S05]  /*5db0*/  @!P0 BRA `(.L_x_19) ;  /* 0xfffffffc00ec8947 */ /* 0x002fea000383ffff */
[----:B------:R-:W-:Y:S05]  /*5dc0*/  BRA `(.L_x_133) ;  /* 0xffffffb800a47947 */ /* 0x000fea000383ffff */
.L_x_24:
[----:B-1----:R1:W2:Y:S02]  /*5dd0*/  SYNCS.PHASECHK.TRANS64.TRYWAIT P1, [R3+URZ], R0 ;  /* 0x00000000030075a7 */ /* 0x0022a4000802017f */
[----:B--2---:R-:W-:Y:S05]  /*5de0*/  @!P1 NANOSLEEP.SYNCS 0x989680 ;  /* 0x009896800000995d */ /* 0x004fea0003900000 */
[----:B------:R-:W2:Y:S02]  /*5df0*/  @!P1 SYNCS.PHASECHK.TRANS64 P1, [R3+URZ], R0 ;  /* 0x00000000030095a7 */ /* 0x000ea4000802007f */
[----:B--2---:R-:W-:Y:S05]  /*5e00*/  @!P1 BRA `(.L_x_24) ;  /* 0xfffffffc00f09947 */ /* 0x004fea000383ffff */
[----:B------:R-:W-:Y:S05]  /*5e10*/  BRA `(.L_x_23) ;  /* 0xffffffbc00147947 */ /* 0x000fea000383ffff */
.L_x_29:
[----:B-1----:R-:W-:-:S04]  /*5e20*/  IMAD.U32 R5, RZ, RZ, UR4 ;  /* 0x00000004ff057e24 */ /* 0x002fc8000f8e00ff */
[----:B------:R1:W2:Y:S03]  /*5e30*/  SYNCS.PHASECHK.TRANS64.TRYWAIT P1, [R5+URZ], R4 ;  /* 0x00000004050075a7 */ /* 0x0002a6000802017f */
[----:B--2---:R-:W-:Y:S05]  /*5e40*/  @!P1 NANOSLEEP.SYNCS 0x989680 ;  /* 0x009896800000995d */ /* 0x004fea0003900000 */
[----:B------:R-:W2:Y:S02]  /*5e50*/  @!P1 SYNCS.PHASECHK.TRANS64 P1, [R5+URZ], R4 ;  /* 0x00000004050095a7 */ /* 0x000ea4000802007f */
[----:B--2---:R-:W-:Y:S05]  /*5e60*/  @!P1 BRA `(.L_x_29) ;  /* 0xfffffffc00ec9947 */ /* 0x004fea000383ffff */
[----:B------:R-:W-:Y:S05]  /*5e70*/  BRA `(.L_x_28) ;  /* 0xffffffc0003c7947 */ /* 0x000fea000383ffff */
.L_x_37:
[----:B0-----:R-:W-:-:S04]  /*5e80*/  IMAD.U32 R4, RZ, RZ, UR43 ;  /* 0x0000002bff047e24 */ /* 0x001fc8000f8e00ff */
[----:B------:R0:W1:Y:S03]  /*5e90*/  SYNCS.PHASECHK.TRANS64.TRYWAIT P0, [R4+URZ+0x8], R3 ;  /* 0x00000803040075a7 */ /* 0x000066000800017f */
[----:B-1----:R-:W-:Y:S05]  /*5ea0*/  @!P0 NANOSLEEP.SYNCS 0x989680 ;  /* 0x009896800000895d */ /* 0x002fea0003900000 */
[----:B------:R-:W1:Y:S02]  /*5eb0*/  @!P0 SYNCS.PHASECHK.TRANS64 P0, [R4+URZ+0x8], R3 ;  /* 0x00000803040085a7 */ /* 0x000e64000800007f */
[----:B-1----:R-:W-:Y:S05]  /*5ec0*/  @!P0 BRA `(.L_x_37) ;  /* 0xfffffffc00ec8947 */ /* 0x002fea000383ffff */
[----:B------:R-:W-:Y:S05]  /*5ed0*/  BRA `(.L_x_134) ;  /* 0xffffffc800007947 */ /* 0x000fea000383ffff */
.L_x_110:
[----:B------:R-:W-:Y:S01]  /*5ee0*/  BSSY B1, `(.L_x_135) ;  /* 0x0000006000017945 */ /* 0x000fe20003800000 */
[----:B------:R-:W-:-:S07]  /*5ef0*/  IMAD.MOV.U32 R15, RZ, RZ, -0x1 ;  /* 0xffffffffff0f7424 */ /* 0x000fce00078e00ff */
[----:B-----5:R-:W-:Y:S05]  /*5f00*/  WARPSYNC.COLLECTIVE R15, `(.L_x_136) ;  /* 0x000000000f0c7348 */ /* 0x020fea0003c00000 */
[----:B------:R-:W-:Y:S02]  /*5f10*/  ELECT P6, UR62, PT ;  /* 0x00000000003e782f */ /* 0x000fe400038c0000 */
[----:B------:R-:W-:Y:S01]  /*5f20*/  MOV R14, UR62 ;  /* 0x0000003e000e7c02 */ /* 0x000fe20008000f00 */
[----:B-----5:R-:W-:Y:S10]  /*5f30*/  ENDCOLLECTIVE ;  /* 0x000000000000791b */ /* 0x020ff40003800000 */
.L_x_136:
[----:B------:R-:W-:Y:S05]  /*5f40*/  BSYNC B1 ;  /* 0x0000000000017941 */ /* 0x000fea0003800000 */
.L_x_135:
[----:B------:R-:W-:Y:S05]  /*5f50*/  BRA `(.L_x_137) ;  /* 0xffffffec005c7947 */ /* 0x000fea000383ffff */
.L_x_113:
[----:B0-----:R0:W1:Y:S02]  /*5f60*/  SYNCS.PHASECHK.TRANS64.TRYWAIT P1, [R14+URZ+0x38], R5 ;  /* 0x000038050e0075a7 */ /* 0x001064000802017f */
[----:B-1----:R-:W-:Y:S05]  /*5f70*/  @!P1 NANOSLEEP.SYNCS 0x989680 ;  /* 0x009896800000995d */ /* 0x002fea0003900000 */
[----:B------:R-:W1:Y:S02]  /*5f80*/  @!P1 SYNCS.PHASECHK.TRANS64 P1, [R14+URZ+0x38], R5 ;  /* 0x000038050e0095a7 */ /* 0x000e64000802007f */
[----:B-1----:R-:W-:Y:S05]  /*5f90*/  @!P1 BRA `(.L_x_113) ;  /* 0xfffffffc00f09947 */ /* 0x002fea000383ffff */
[----:B------:R-:W-:Y:S05]  /*5fa0*/  BRA `(.L_x_138) ;  /* 0xffffffec00907947 */ /* 0x000fea000383ffff */
.L_x_122:
[----:B------:R-:W-:Y:S01]  /*5fb0*/  BSSY B0, `(.L_x_139) ;  /* 0x0000006000007945 */ /* 0x000fe20003800000 */
[----:B------:R-:W-:-:S07]  /*5fc0*/  IMAD.MOV.U32 R15, RZ, RZ, -0x1 ;  /* 0xffffffffff0f7424 */ /* 0x000fce00078e00ff */
[----:B-----5:R-:W-:Y:S05]  /*5fd0*/  WARPSYNC.COLLECTIVE R15, `(.L_x_140) ;  /* 0x000000000f0c7348 */ /* 0x020fea0003c00000 */
[----:B------:R-:W-:Y:S02]  /*5fe0*/  ELECT P6, UR62, PT ;  /* 0x00000000003e782f */ /* 0x000fe400038c0000 */
[----:B------:R-:W-:Y:S01]  /*5ff0*/  MOV R14, UR62 ;  /* 0x0000003e000e7c02 */ /* 0x000fe20008000f00 */
[----:B-----5:R-:W-:Y:S10]  /*6000*/  ENDCOLLECTIVE ;  /* 0x000000000000791b */ /* 0x020ff40003800000 */
.L_x_140:
[----:B------:R-:W-:Y:S05]  /*6010*/  BSYNC B0 ;  /* 0x0000000000007941 */ /* 0x000fea0003800000 */
.L_x_139:
[----:B------:R-:W-:Y:S05]  /*6020*/  BRA `(.L_x_141) ;  /* 0xfffffff800307947 */ /* 0x000fea000383ffff */
.L_x_126:
[----:B0-----:R0:W1:Y:S02]  /*6030*/  SYNCS.PHASECHK.TRANS64.TRYWAIT P0, [R7+URZ], R2 ;  /* 0x00000002070075a7 */ /* 0x001064000800017f */
[----:B-1----:R-:W-:Y:S05]  /*6040*/  @!P0 NANOSLEEP.SYNCS 0x989680 ;  /* 0x009896800000895d */ /* 0x002fea0003900000 */
[----:B------:R-:W1:Y:S02]  /*6050*/  @!P0 SYNCS.PHASECHK.TRANS64 P0, [R7+URZ], R2 ;  /* 0x00000002070085a7 */ /* 0x000e64000800007f */
[----:B-1----:R-:W-:Y:S05]  /*6060*/  @!P0 BRA `(.L_x_126) ;  /* 0xfffffffc00f08947 */ /* 0x002fea000383ffff */
[----:B------:R-:W-:Y:S05]  /*6070*/  BRA `(.L_x_142) ;  /* 0xfffffff800707947 */ /* 0x000fea000383ffff */
.L_x_127:
[----:B0-----:R0:W1:Y:S02]  /*6080*/  SYNCS.PHASECHK.TRANS64.TRYWAIT P0, [R6+URZ], R3 ;  /* 0x00000003060075a7 */ /* 0x001064000800017f */
[----:B-1----:R-:W-:Y:S05]  /*6090*/  @!P0 NANOSLEEP.SYNCS 0x989680 ;  /* 0x009896800000895d */ /* 0x002fea0003900000 */
[----:B------:R-:W1:Y:S02]  /*60a0*/  @!P0 SYNCS.PHASECHK.TRANS64 P0, [R6+URZ], R3 ;  /* 0x00000003060085a7 */ /* 0x000e64000800007f */
[----:B-1----:R-:W-:Y:S05]  /*60b0*/  @!P0 BRA `(.L_x_127) ;  /* 0xfffffffc00f08947 */ /* 0x002fea000383ffff */
[----:B------:R-:W-:Y:S05]  /*60c0*/  BRA `(.L_x_143) ;  /* 0xfffffff800807947 */ /* 0x000fea000383ffff */
.L_x_128:
[----:B0-----:R0:W1:Y:S02]  /*60d0*/  SYNCS.PHASECHK.TRANS64.TRYWAIT P0, [R7+URZ], R4 ;  /* 0x00000004070075a7 */ /* 0x001064000800017f */
[----:B-1----:R-:W-:Y:S05]  /*60e0*/  @!P0 NANOSLEEP.SYNCS 0x989680 ;  /* 0x009896800000895d */ /* 0x002fea0003900000 */
[----:B------:R-:W1:Y:S02]  /*60f0*/  @!P0 SYNCS.PHASECHK.TRANS64 P0, [R7+URZ], R4 ;  /* 0x00000004070085a7 */ /* 0x000e64000800007f */
[----:B-1----:R-:W-:Y:S05]  /*6100*/  @!P0 BRA `(.L_x_128) ;  /* 0xfffffffc00f08947 */ /* 0x002fea000383ffff */
[----:B------:R-:W-:Y:S05]  /*6110*/  BRA `(.L_x_144) ;  /* 0xfffffff800907947 */ /* 0x000fea000383ffff */
.L_x_129:
[----:B0-----:R0:W1:Y:S02]  /*6120*/  SYNCS.PHASECHK.TRANS64.TRYWAIT P0, [R6+URZ], R3 ;  /* 0x00000003060075a7 */ /* 0x001064000800017f */
[----:B-1----:R-:W-:Y:S05]  /*6130*/  @!P0 NANOSLEEP.SYNCS 0x989680 ;  /* 0x009896800000895d */ /* 0x002fea0003900000 */
[----:B------:R-:W1:Y:S02]  /*6140*/  @!P0 SYNCS.PHASECHK.TRANS64 P0, [R6+URZ], R3 ;  /* 0x00000003060085a7 */ /* 0x000e64000800007f */
[----:B-1----:R-:W-:Y:S05]  /*6150*/  @!P0 BRA `(.L_x_129) ;  /* 0xfffffffc00f08947 */ /* 0x002fea000383ffff */
[----:B------:R-:W-:Y:S05]  /*6160*/  BRA `(.L_x_145) ;  /* 0xfffffff800a07947 */ /* 0x000fea000383ffff */
.L_x_130:
[----:B0-----:R0:W1:Y:S02]  /*6170*/  SYNCS.PHASECHK.TRANS64.TRYWAIT P0, [R7+URZ], R4 ;  /* 0x00000004070075a7 */ /* 0x001064000800017f */
[----:B-1----:R-:W-:Y:S05]  /*6180*/  @!P0 NANOSLEEP.SYNCS 0x989680 ;  /* 0x009896800000895d */ /* 0x002fea0003900000 */
[----:B------:R-:W1:Y:S02]  /*6190*/  @!P0 SYNCS.PHASECHK.TRANS64 P0, [R7+URZ], R4 ;  /* 0x00000004070085a7 */ /* 0x000e64000800007f */
[----:B-1----:R-:W-:Y:S05]  /*61a0*/  @!P0 BRA `(.L_x_130) ;  /* 0xfffffffc00f08947 */ /* 0x002fea000383ffff */
[----:B------:R-:W-:Y:S05]  /*61b0*/  BRA `(.L_x_146) ;  /* 0xfffffff800b07947 */ /* 0x000fea000383ffff */
.L_x_131:
[----:B-1----:R1:W2:Y:S02]  /*61c0*/  SYNCS.PHASECHK.TRANS64.TRYWAIT P0, [R6+URZ], R3 ;  /* 0x00000003060075a7 */ /* 0x0022a4000800017f */
[----:B--2---:R-:W-:Y:S05]  /*61d0*/  @!P0 NANOSLEEP.SYNCS 0x989680 ;  /* 0x009896800000895d */ /* 0x004fea0003900000 */
[----:B------:R-:W2:Y:S02]  /*61e0*/  @!P0 SYNCS.PHASECHK.TRANS64 P0, [R6+URZ], R3 ;  /* 0x00000003060085a7 */ /* 0x000ea4000800007f */
[----:B--2---:R-:W-:Y:S05]  /*61f0*/  @!P0 BRA `(.L_x_131) ;  /* 0xfffffffc00f08947 */ /* 0x004fea000383ffff */
[----:B------:R-:W-:Y:S05]  /*6200*/  BRA `(.L_x_147) ;  /* 0xfffffff800b87947 */ /* 0x000fea000383ffff */
.L_x_148:
[----:B------:R-:W-:-:S00]  /*6210*/  BRA `(.L_x_148) ;  /* 0xfffffffc00fc7947 */ /* 0x000fc0000383ffff */
[----:B------:R-:W-:-:S00]  /*6220*/  NOP ;  /* 0x0000000000007918 */ /* 0x000fc00000000000 */
        /* <DEDUP_REMOVED lines=13> */
.L_x_149:


//--------------------- .nv.global.init           --------------------------
	.section	.nv.global.init,"aw",@progbits
.nv.global.init:
	.type		$str$22,@object
	.size		$str$22,($str$23 - $str$22)
$str$22:
        /*0000*/ 	.byte	0x6b, 0x5f, 0x74, 0x69, 0x6c, 0x65, 0x5f, 0x63, 0x6f, 0x75, 0x6e, 0x74, 0x20, 0x3e, 0x3d, 0x20
        /*0010*/ 	.byte	0x31, 0x00
	.type		$str$23,@object
	.size		$str$23,(__unnamed_1 - $str$23)
$str$23:
        /*0012*/ 	.byte	0x2f, 0x74, 0x6d, 0x70, 0x2f, 0x63, 0x75, 0x74, 0x6c, 0x61, 0x73, 0x73, 0x5f, 0x73, 0x77, 0x65
        /*0022*/ 	.byte	0x65, 0x70, 0x5f, 0x73, 0x72, 0x63, 0x2f, 0x69, 0x6e, 0x63, 0x6c, 0x75, 0x64, 0x65, 0x2f, 0x63
        /*0032*/ 	.byte	0x75, 0x74, 0x6c, 0x61, 0x73, 0x73, 0x2f, 0x67, 0x65, 0x6d, 0x6d, 0x2f, 0x63, 0x6f, 0x6c, 0x6c
        /*0042*/ 	.byte	0x65, 0x63, 0x74, 0x69, 0x76, 0x65, 0x2f, 0x73, 0x6d, 0x39, 0x30, 0x5f, 0x6d, 0x6d, 0x61, 0x5f
        /*0052*/ 	.byte	0x74, 0x6d, 0x61, 0x5f, 0x67, 0x6d, 0x6d, 0x61, 0x5f, 0x73, 0x73, 0x5f, 0x77, 0x61, 0x72, 0x70
        /*0062*/ 	.byte	0x73, 0x70, 0x65, 0x63, 0x69, 0x61, 0x6c, 0x69, 0x7a, 0x65, 0x64, 0x2e, 0x68, 0x70, 0x70, 0x00
	.type		__unnamed_1,@object
	.size		__unnamed_1,(.L_0 - __unnamed_1)
__unnamed_1:
        /*0072*/ 	.byte	0x76, 0x6f, 0x69, 0x64, 0x20, 0x63, 0x75, 0x74, 0x6c, 0x61, 0x73, 0x73, 0x3a, 0x3a, 0x67, 0x65
        /* <DEDUP_REMOVED lines=172> */
        /*0b42*/ 	.byte	0x6e, 0x74, 0x69, 0x74, 0x79, 0x5d, 0x00
.L_0:


//--------------------- .nv.shared._ZN7cutlass13device_kernelINS_4gemm6kernel13GemmUniversalIN4cute5tupleIJiiiiEEENS1_10collective13CollectiveMmaINS1_34MainloopSm90TmaGmmaWarpSpecializedILi7ENS5_IJNS4_1CILi2EEENSA_ILi1EEESC_EEENS1_32KernelTmaWarpSpecializedPingpongEEENS5_IJNSA_ILi64EEESG_NSA_ILi256EEEEEEaNS5_IJlSC_lEEEaSJ_NS4_8TiledMMAINS4_8MMA_AtomIJNS4_4SM904GMMA26MMA_64x64x32_S32S8S8_SS_TNEEEENS4_6LayoutINS5_IJSC_SC_SC_EEENS5_IJNSA_ILi0EEESS_SS_EEEEENS5_IJNS4_10UnderscoreESV_SV_EEEEENS4_13SM90_TMA_LOADENS4_14ComposedLayoutINS4_7SwizzleILi3ELi4ELi3EEENS4_18smem_ptr_flag_bitsILi8EEENSQ_INS5_IJNSA_ILi8EEENSA_ILi128EEEEEENS5_IJS15_SC_EEEEEEEvNS4_8identityENS4_23SM90_TMA_LOAD_MULTICASTES19_vS1A_EENS_8epilogue10collective6detail29Sm90TmaWarpSpecializedAdapterINS1E_15DefaultEpilogueIaSJ_SJ_NS1D_6thread17LinearCombinationIaLi1EiiLNS1I_9ScaleType4KindE0ELNS_15FloatRoundStyleE2EaEENS1_15EpilogueDefaultEEEEEvvEEEEvNT_6ParamsE --------------------------
	.section	.nv.shared._ZN7cutlass13device_kernelINS_4gemm6kernel13GemmUniversalIN4cute5tupleIJiiiiEEENS1_10collective13CollectiveMmaINS1_34MainloopSm90TmaGmmaWarpSpecializedILi7ENS5_IJNS4_1CILi2EEENSA_ILi1EEESC_EEENS1_32KernelTmaWarpSpecializedPingpongEEENS5_IJNSA_ILi64EEESG_NSA_ILi256EEEEEEaNS5_IJlSC_lEEEaSJ_NS4_8TiledMMAINS4_8MMA_AtomIJNS4_4SM904GMMA26MMA_64x64x32_S32S8S8_SS_TNEEEENS4_6LayoutINS5_IJSC_SC_SC_EEENS5_IJNSA_ILi0EEESS_SS_EEEEENS5_IJNS4_10UnderscoreESV_SV_EEEEENS4_13SM90_TMA_LOADENS4_14ComposedLayoutINS4_7SwizzleILi3ELi4ELi3EEENS4_18smem_ptr_flag_bitsILi8EEENSQ_INS5_IJNSA_ILi8EEENSA_ILi128EEEEEENS5_IJS15_SC_EEEEEEEvNS4_8identityENS4_23SM90_TMA_LOAD_MULTICASTES19_vS1A_EENS_8epilogue10collective6detail29Sm90TmaWarpSpecializedAdapterINS1E_15DefaultEpilogueIaSJ_SJ_NS1D_6thread17LinearCombinationIaLi1EiiLNS1I_9ScaleType4KindE0ELNS_15FloatRoundStyleE2EaEENS1_15EpilogueDefaultEEEEEvvEEEEvNT_6ParamsE,"aw",@nobits
	.sectionflags	@""
	.align	16
	.zero		1024


//--------------------- .nv.shared.reserved.0     --------------------------
	.section	.nv.shared.reserved.0,"aw",@nobits
	.weak		__nv_reservedSMEM_offset_0_alias
	.size		__nv_reservedSMEM_offset_0_alias, 0, 0
	.other		__nv_reservedSMEM_offset_0_alias,@"STO_CUDA_RESERVED_SHARED STV_DEFAULT"
__nv_reservedSMEM_offset_0_alias:
	.zero		0


//--------------------- .nv.global                --------------------------
	.section	.nv.global,"aw",@nobits
.nv.global:
	.type		_ZN39_INTERNAL_4150bc3c_4_k_cu_795cbbb2_37394cute1_E,@object
	.size		_ZN39_INTERNAL_4150bc3c_4_k_cu_795cbbb2_37394cute1_E,(_ZN39_INTERNAL_4150bc3c_4_k_cu_795cbbb2_37394cuda3std3__45__cpo6cbeginE - _ZN39_INTERNAL_4150bc3c_4_k_cu_795cbbb2_37394cute1_E)
_ZN39_INTERNAL_4150bc3c_4_k_cu_795cbbb2_37394cute1_E:
	.zero		1
	.type		_ZN39_INTERNAL_4150bc3c_4_k_cu_795cbbb2_37394cuda3std3__45__cpo6cbeginE,@object
	.size		_ZN39_INTERNAL_4150bc3c_4_k_cu_795cbbb2_37394cuda3std3__45__cpo6cbeginE,(_ZN39_INTERNAL_4150bc3c_4_k_cu_795cbbb2_37394cuda3std3__48in_placeE - _ZN39_INTERNAL_4150bc3c_4_k_cu_795cbbb2_37394cuda3std3__45__cpo6cbeginE)
_ZN39_INTERNAL_4150bc3c_4_k_cu_795cbbb2_37394cuda3std3__45__cpo6cbeginE:
	.zero		1
	.type		_ZN39_INTERNAL_4150bc3c_4_k_cu_795cbbb2_37394cuda3std3__48in_placeE,@object
	.size		_ZN39_INTERNAL_4150bc3c_4_k_cu_795cbbb2_37394cuda3std3__48in_placeE,(_ZN39_INTERNAL_4150bc3c_4_k_cu_795cbbb2_37394cuda3std6ranges3__45__cpo9iter_moveE - _ZN39_INTERNAL_4150bc3c_4_k_cu_795cbbb2_37394cuda3std3__48in_placeE)
_ZN39_INTERNAL_4150bc3c_4_k_cu_795cbbb2_37394cuda3std3__48in_placeE:
	.zero		1
	.type		_ZN39_INTERNAL_4150bc3c_4_k_cu_795cbbb2_37394cuda3std6ranges3__45__cpo9iter_moveE,@object
	.size		_ZN39_INTERNAL_4150bc3c_4_k_cu_795cbbb2_37394cuda3std6ranges3__45__cpo9iter_moveE,(_ZN39_INTERNAL_4150bc3c_4_k_cu_795cbbb2_37394cuda3std3__45__cpo5beginE - _ZN39_INTERNAL_4150bc3c_4_k_cu_795cbbb2_37394cuda3std6ranges3__45__cpo9iter_moveE)
_ZN39_INTERNAL_4150bc3c_4_k_cu_795cbbb2_37394cuda3std6ranges3__45__cpo9iter_moveE:
	.zero		1
	.type		_ZN39_INTERNAL_4150bc3c_4_k_cu_795cbbb2_37394cuda3std3__45__cpo5beginE,@object
	.size		_ZN39_INTERNAL_4150bc3c_4_k_cu_795cbbb2_37394cuda3std3__45__cpo5beginE,(_ZN39_INTERNAL_4150bc3c_4_k_cu_795cbbb2_37394cuda3std3__441_GLOBAL__N__4150bc3c_4_k_cu_795cbbb2_37396ignoreE - _ZN39_INTERNAL_4150bc3c_4_k_cu_795cbbb2_37394cuda3std3__45__cpo5beginE)
_ZN39_INTERNAL_4150bc3c_4_k_cu_795cbbb2_37394cuda3std3__45__cpo5beginE:
	.zero		1
	.type		_ZN39_INTERNAL_4150bc3c_4_k_cu_795cbbb2_37394cuda3std3__441_GLOBAL__N__4150bc3c_4_k_cu_795cbbb2_37396ignoreE,@object
	.size		_ZN39_INTERNAL_4150bc3c_4_k_cu_795cbbb2_37394cuda3std3__441_GLOBAL__N__4150bc3c_4_k_cu_795cbbb2_37396ignoreE,(_ZN39_INTERNAL_4150bc3c_4_k_cu_795cbbb2_37394cute7productE - _ZN39_INTERNAL_4150bc3c_4_k_cu_795cbbb2_37394cuda3std3__441_GLOBAL__N__4150bc3c_4_k_cu_795cbbb2_37396ignoreE)
_ZN39_INTERNAL_4150bc3c_4_k_cu_795cbbb2_37394cuda3std3__441_GLOBAL__N__4150bc3c_4_k_cu_795cbbb2_37396ignoreE:
	.zero		1
	.type		_ZN39_INTERNAL_4150bc3c_4_k_cu_795cbbb2_37394cute7productE,@object
	.size		_ZN39_INTERNAL_4150bc3c_4_k_cu_795cbbb2_37394cute7productE,(_ZN39_INTERNAL_4150bc3c_4_k_cu_795cbbb2_37394cuda3std3__45__cpo3endE - _ZN39_INTERNAL_4150bc3c_4_k_cu_795cbbb2_37394cute7productE)
_ZN39_INTERNAL_4150bc3c_4_k_cu_795cbbb2_37394cute7productE:
	.zero		1
	.type		_ZN39_INTERNAL_4150bc3c_4_k_cu_795cbbb2_37394cuda3std3__45__cpo3endE,@object
	.size		_ZN39_INTERNAL_4150bc3c_4_k_cu_795cbbb2_37394cuda3std3__45__cpo3endE,(_ZN39_INTERNAL_4150bc3c_4_k_cu_795cbbb2_37394cuda3std3__419piecewise_constructE - _ZN39_INTERNAL_4150bc3c_4_k_cu_795cbbb2_37394cuda3std3__45__cpo3endE)
_ZN39_INTERNAL_4150bc3c_4_k_cu_795cbbb2_37394cuda3std3__45__cpo3endE:
	.zero		1
	.type		_ZN39_INTERNAL_4150bc3c_4_k_cu_795cbbb2_37394cuda3std3__419piecewise_constructE,@object
	.size		_ZN39_INTERNAL_4150bc3c_4_k_cu_795cbbb2_37394cuda3std3__419piecewise_constructE,(_ZN39_INTERNAL_4150bc3c_4_k_cu_795cbbb2_37394cuda3std3__45__cpo4cendE - _ZN39_INTERNAL_4150bc3c_4_k_cu_795cbbb2_37394cuda3std3__419piecewise_constructE)
_ZN39_INTERNAL_4150bc3c_4_k_cu_795cbbb2_37394cuda3std3__419piecewise_constructE:
	.zero		1
	.type		_ZN39_INTERNAL_4150bc3c_4_k_cu_795cbbb2_37394cuda3std3__45__cpo4cendE,@object
	.size		_ZN39_INTERNAL_4150bc3c_4_k_cu_795cbbb2_37394cuda3std3__45__cpo4cendE,(_ZN39_INTERNAL_4150bc3c_4_k_cu_795cbbb2_37394cuda3std6ranges3__45__cpo4swapE - _ZN39_INTERNAL_4150bc3c_4_k_cu_795cbbb2_37394cuda3std3__45__cpo4cendE)
_ZN39_INTERNAL_4150bc3c_4_k_cu_795cbbb2_37394cuda3std3__45__cpo4cendE:
	.zero		1
	.type		_ZN39_INTERNAL_4150bc3c_4_k_cu_795cbbb2_37394cuda3std6ranges3__45__cpo4swapE,@object
	.size		_ZN39_INTERNAL_4150bc3c_4_k_cu_795cbbb2_37394cuda3std6ranges3__45__cpo4swapE,(.L_8 - _ZN39_INTERNAL_4150bc3c_4_k_cu_795cbbb2_37394cuda3std6ranges3__45__cpo4swapE)
_ZN39_INTERNAL_4150bc3c_4_k_cu_795cbbb2_37394cuda3std6ranges3__45__cpo4swapE:
	.zero		1
.L_8:


//--------------------- .nv.constant0._ZN7cutlass13device_kernelINS_4gemm6kernel13GemmUniversalIN4cute5tupleIJiiiiEEENS1_10collective13CollectiveMmaINS1_34MainloopSm90TmaGmmaWarpSpecializedILi7ENS5_IJNS4_1CILi2EEENSA_ILi1EEESC_EEENS1_32KernelTmaWarpSpecializedPingpongEEENS5_IJNSA_ILi64EEESG_NSA_ILi256EEEEEEaNS5_IJlSC_lEEEaSJ_NS4_8TiledMMAINS4_8MMA_AtomIJNS4_4SM904GMMA26MMA_64x64x32_S32S8S8_SS_TNEEEENS4_6LayoutINS5_IJSC_SC_SC_EEENS5_IJNSA_ILi0EEESS_SS_EEEEENS5_IJNS4_10UnderscoreESV_SV_EEEEENS4_13SM90_TMA_LOADENS4_14ComposedLayoutINS4_7SwizzleILi3ELi4ELi3EEENS4_18smem_ptr_flag_bitsILi8EEENSQ_INS5_IJNSA_ILi8EEENSA_ILi128EEEEEENS5_IJS15_SC_EEEEEEEvNS4_8identityENS4_23SM90_TMA_LOAD_MULTICASTES19_vS1A_EENS_8epilogue10collective6detail29Sm90TmaWarpSpecializedAdapterINS1E_15DefaultEpilogueIaSJ_SJ_NS1D_6thread17LinearCombinationIaLi1EiiLNS1I_9ScaleType4KindE0ELNS_15FloatRoundStyleE2EaEENS1_15EpilogueDefaultEEEEEvvEEEEvNT_6ParamsE --------------------------
	.section	.nv.constant0._ZN7cutlass13device_kernelINS_4gemm6kernel13GemmUniversalIN4cute5tupleIJiiiiEEENS1_10collective13CollectiveMmaINS1_34MainloopSm90TmaGmmaWarpSpecializedILi7ENS5_IJNS4_1CILi2EEENSA_ILi1EEESC_EEENS1_32KernelTmaWarpSpecializedPingpongEEENS5_IJNSA_ILi64EEESG_NSA_ILi256EEEEEEaNS5_IJlSC_lEEEaSJ_NS4_8TiledMMAINS4_8MMA_AtomIJNS4_4SM904GMMA26MMA_64x64x32_S32S8S8_SS_TNEEEENS4_6LayoutINS5_IJSC_SC_SC_EEENS5_IJNSA_ILi0EEESS_SS_EEEEENS5_IJNS4_10UnderscoreESV_SV_EEEEENS4_13SM90_TMA_LOADENS4_14ComposedLayoutINS4_7SwizzleILi3ELi4ELi3EEENS4_18smem_ptr_flag_bitsILi8EEENSQ_INS5_IJNSA_ILi8EEENSA_ILi128EEEEEENS5_IJS15_SC_EEEEEEEvNS4_8identityENS4_23SM90_TMA_LOAD_MULTICASTES19_vS1A_EENS_8epilogue10collective6detail29Sm90TmaWarpSpecializedAdapterINS1E_15DefaultEpilogueIaSJ_SJ_NS1D_6thread17LinearCombinationIaLi1EiiLNS1I_9ScaleType4KindE0ELNS_15FloatRoundStyleE2EaEENS1_15EpilogueDefaultEEEEEvvEEEEvNT_6ParamsE,"a",@progbits
	.sectionflags	@""
	.align	4
.nv.constant0._ZN7cutlass13device_kernelINS_4gemm6kernel13GemmUniversalIN4cute5tupleIJiiiiEEENS1_10collective13CollectiveMmaINS1_34MainloopSm90TmaGmmaWarpSpecializedILi7ENS5_IJNS4_1CILi2EEENSA_ILi1EEESC_EEENS1_32KernelTmaWarpSpecializedPingpongEEENS5_IJNSA_ILi64EEESG_NSA_ILi256EEEEEEaNS5_IJlSC_lEEEaSJ_NS4_8TiledMMAINS4_8MMA_AtomIJNS4_4SM904GMMA26MMA_64x64x32_S32S8S8_SS_TNEEEENS4_6LayoutINS5_IJSC_SC_SC_EEENS5_IJNSA_ILi0EEESS_SS_EEEEENS5_IJNS4_10UnderscoreESV_SV_EEEEENS4_13SM90_TMA_LOADENS4_14ComposedLayoutINS4_7SwizzleILi3ELi4ELi3EEENS4_18smem_ptr_flag_bitsILi8EEENSQ_INS5_IJNSA_ILi8EEENSA_ILi128EEEEEENS5_IJS15_SC_EEEEEEEvNS4_8identityENS4_23SM90_TMA_LOAD_MULTICASTES19_vS1A_EENS_8epilogue10collective6detail29Sm90TmaWarpSpecializedAdapterINS1E_15DefaultEpilogueIaSJ_SJ_NS1D_6thread17LinearCombinationIaLi1EiiLNS1I_9ScaleType4KindE0ELNS_15FloatRoundStyleE2EaEENS1_15EpilogueDefaultEEEEEvvEEEEvNT_6ParamsE:
	.zero		1664


//--------------------- SYMBOLS --------------------------

	.type		.nv.reservedSmem.offset0,@object
	.size		.nv.reservedSmem.offset0,0x4
	.type		__assertfail,@function
